	.target	sm_100a

	.elftype	@"ET_EXEC"


//--------------------- .note.nv.tkinfo           --------------------------
	.section	.note.nv.tkinfo,"",@"SHT_NOTE"
	.sectionflags	@"SHF_NOTE_NV_TKINFO"
	.tkinfo
        /*0018*/ 	.word	0x00000002
        /*0030*/ 	.string	""
        /*0030*/ 	.string	"ptxas"
        /*0030*/ 	.string	"Cuda compilation tools, release 13.0, V13.0.88"
        /*0030*/ 	.string	"Build cuda_13.0.r13.0/compiler.36424714_0"
        /*0030*/ 	.string	"-arch sm_100a -m 64 "



//--------------------- .note.nv.cuinfo           --------------------------
	.section	.note.nv.cuinfo,"",@"SHT_NOTE"
	.sectionflags	@"SHF_NOTE_NV_CUINFO"
        /*0018*/ 	.short	0x0002
        /*001a*/ 	.short	0x0064
        /*001c*/ 	.short	0x0082
	.zero		2


//--------------------- .nv.info                  --------------------------
	.section	.nv.info,"",@"SHT_CUDA_INFO"
	.align	4


	//----- nvinfo : EIATTR_REGCOUNT
	.align		4
        /*0000*/ 	.byte	0x04, 0x2f
        /*0002*/ 	.short	(.L_19 - .L_18)
	.align		4
.L_18:
        /*0004*/ 	.word	index@(_ZN7cutlass13device_kernelINS_4gemm6kernel13GemmUniversalIN4cute5tupleIJiiiiEEENS1_10collective13CollectiveMmaINS1_35MainloopSm100TmaUmmaWarpSpecializedILi17ELi2ELi4ENS5_IJNS4_1CILi4EEESB_NSA_ILi1EEEEEEEENS5_IJNSA_ILi64EEENSA_ILi128EEESF_EEENS_12float_e4m3_tENS5_IJlSC_lEEESI_SJ_NS4_8TiledMMAINS4_8MMA_AtomIJNS4_10MMA_TraitsINS4_19SM100_MMA_F8F6F4_SSEJSI_SI_fSF_SG_NS4_17integral_constantINS4_4UMMA5MajorELSQ_0EEESR_NSO_INSP_7ScaleInELSS_0EEEST_EEEEEENS4_6LayoutINS5_IJSC_SC_SC_EEENS5_IJNSA_ILi0EEESY_SY_EEEEENS5_IJNS4_10UnderscoreES11_S11_EEEEENS4_23SM90_TMA_LOAD_MULTICASTENS4_14ComposedLayoutINS4_7SwizzleILi2ELi4ELi3EEENS4_18smem_ptr_flag_bitsILi8EEENSW_INS5_IJNSA_ILi8EEESF_EEENS5_IJSF_SC_EEEEEEEvNS4_8identityES14_S1E_vS1F_EENS_8epilogue10collective18CollectiveEpilogueINS1H_23Sm100TmaWarpSpecializedILi2ELi2ELi32ELb0ELb0EEEJSH_NS5_IJNSW_ISF_SC_EES1M_EEESI_SJ_SI_SJ_NS1H_6fusion15FusionCallbacksIS1L_NS1O_17LinearCombinationISI_fSI_fLNS_15FloatRoundStyleE2EEESH_S1N_JEEENS4_5SM1004TMEM4LOAD26SM100_TMEM_LOAD_16dp32b32xENS4_13SM90_TMA_LOADES1E_NS4_39AutoVectorizingCopyWithAssumedAlignmentILi128EEENS4_14SM90_TMA_STOREES1E_S20_S20_EEEvvEEEEvNT_6ParamsE)
        /*0008*/ 	.word	0x00000075


	//----- nvinfo : EIATTR_FRAME_SIZE
	.align		4
.L_19:
        /*000c*/ 	.byte	0x04, 0x11
        /*000e*/ 	.short	(.L_21 - .L_20)
	.align		4
.L_20:
        /*0010*/ 	.word	index@($__internal_2_$__cuda_sm10x_tcgen05_guardrail_trap_unallocated_columns_being_dealloced)
        /*0014*/ 	.word	0x00000000


	//----- nvinfo : EIATTR_FRAME_SIZE
	.align		4
.L_21:
        /*0018*/ 	.byte	0x04, 0x11
        /*001a*/ 	.short	(.L_23 - .L_22)
	.align		4
.L_22:
        /*001c*/ 	.word	index@($__internal_1_$__cuda_sm10x_tcgen05_guardrail_trap_phase_invalid_during_alloc)
        /*0020*/ 	.word	0x00000000


	//----- nvinfo : EIATTR_FRAME_SIZE
	.align		4
.L_23:
        /*0024*/ 	.byte	0x04, 0x11
        /*0026*/ 	.short	(.L_25 - .L_24)
	.align		4
.L_24:
        /*0028*/ 	.word	index@($__internal_0_$__cuda_sm10x_tcgen05_guardrail_trap_col_being_dealloced_not_returned_by_alloc)
        /*002c*/ 	.word	0x00000000


	//----- nvinfo : EIATTR_FRAME_SIZE
	.align		4
.L_25:
        /*0030*/ 	.byte	0x04, 0x11
        /*0032*/ 	.short	(.L_27 - .L_26)
	.align		4
.L_26:
        /*0034*/ 	.word	index@(_ZN7cutlass13device_kernelINS_4gemm6kernel13GemmUniversalIN4cute5tupleIJiiiiEEENS1_10collective13CollectiveMmaINS1_35MainloopSm100TmaUmmaWarpSpecializedILi17ELi2ELi4ENS5_IJNS4_1CILi4EEESB_NSA_ILi1EEEEEEEENS5_IJNSA_ILi64EEENSA_ILi128EEESF_EEENS_12float_e4m3_tENS5_IJlSC_lEEESI_SJ_NS4_8TiledMMAINS4_8MMA_AtomIJNS4_10MMA_TraitsINS4_19SM100_MMA_F8F6F4_SSEJSI_SI_fSF_SG_NS4_17integral_constantINS4_4UMMA5MajorELSQ_0EEESR_NSO_INSP_7ScaleInELSS_0EEEST_EEEEEENS4_6LayoutINS5_IJSC_SC_SC_EEENS5_IJNSA_ILi0EEESY_SY_EEEEENS5_IJNS4_10UnderscoreES11_S11_EEEEENS4_23SM90_TMA_LOAD_MULTICASTENS4_14ComposedLayoutINS4_7SwizzleILi2ELi4ELi3EEENS4_18smem_ptr_flag_bitsILi8EEENSW_INS5_IJNSA_ILi8EEESF_EEENS5_IJSF_SC_EEEEEEEvNS4_8identityES14_S1E_vS1F_EENS_8epilogue10collective18CollectiveEpilogueINS1H_23Sm100TmaWarpSpecializedILi2ELi2ELi32ELb0ELb0EEEJSH_NS5_IJNSW_ISF_SC_EES1M_EEESI_SJ_SI_SJ_NS1H_6fusion15FusionCallbacksIS1L_NS1O_17LinearCombinationISI_fSI_fLNS_15FloatRoundStyleE2EEESH_S1N_JEEENS4_5SM1004TMEM4LOAD26SM100_TMEM_LOAD_16dp32b32xENS4_13SM90_TMA_LOADES1E_NS4_39AutoVectorizingCopyWithAssumedAlignmentILi128EEENS4_14SM90_TMA_STOREES1E_S20_S20_EEEvvEEEEvNT_6ParamsE)
        /*0038*/ 	.word	0x00000000


	//----- nvinfo : EIATTR_MIN_STACK_SIZE
	.align		4
.L_27:
        /*003c*/ 	.byte	0x04, 0x12
        /*003e*/ 	.short	(.L_29 - .L_28)
	.align		4
.L_28:
        /*0040*/ 	.word	index@(_ZN7cutlass13device_kernelINS_4gemm6kernel13GemmUniversalIN4cute5tupleIJiiiiEEENS1_10collective13CollectiveMmaINS1_35MainloopSm100TmaUmmaWarpSpecializedILi17ELi2ELi4ENS5_IJNS4_1CILi4EEESB_NSA_ILi1EEEEEEEENS5_IJNSA_ILi64EEENSA_ILi128EEESF_EEENS_12float_e4m3_tENS5_IJlSC_lEEESI_SJ_NS4_8TiledMMAINS4_8MMA_AtomIJNS4_10MMA_TraitsINS4_19SM100_MMA_F8F6F4_SSEJSI_SI_fSF_SG_NS4_17integral_constantINS4_4UMMA5MajorELSQ_0EEESR_NSO_INSP_7ScaleInELSS_0EEEST_EEEEEENS4_6LayoutINS5_IJSC_SC_SC_EEENS5_IJNSA_ILi0EEESY_SY_EEEEENS5_IJNS4_10UnderscoreES11_S11_EEEEENS4_23SM90_TMA_LOAD_MULTICASTENS4_14ComposedLayoutINS4_7SwizzleILi2ELi4ELi3EEENS4_18smem_ptr_flag_bitsILi8EEENSW_INS5_IJNSA_ILi8EEESF_EEENS5_IJSF_SC_EEEEEEEvNS4_8identityES14_S1E_vS1F_EENS_8epilogue10collective18CollectiveEpilogueINS1H_23Sm100TmaWarpSpecializedILi2ELi2ELi32ELb0ELb0EEEJSH_NS5_IJNSW_ISF_SC_EES1M_EEESI_SJ_SI_SJ_NS1H_6fusion15FusionCallbacksIS1L_NS1O_17LinearCombinationISI_fSI_fLNS_15FloatRoundStyleE2EEESH_S1N_JEEENS4_5SM1004TMEM4LOAD26SM100_TMEM_LOAD_16dp32b32xENS4_13SM90_TMA_LOADES1E_NS4_39AutoVectorizingCopyWithAssumedAlignmentILi128EEENS4_14SM90_TMA_STOREES1E_S20_S20_EEEvvEEEEvNT_6ParamsE)
        /*0044*/ 	.word	0x00000000
.L_29:


//--------------------- .nv.compat                --------------------------
	.section	.nv.compat,"",@"SHT_CUDA_COMPAT_INFO"
	.align	4
        /*0000*/ 	.byte	0x02, 0x09, 0x01, 0x00, 0x02, 0x02, 0x02, 0x00, 0x02, 0x05, 0x05, 0x00, 0x03, 0x07, 0x01, 0x01
        /*0010*/ 	.byte	0x02, 0x03, 0x01, 0x00, 0x02, 0x06, 0x01, 0x00, 0x04, 0x0b, 0x08, 0x00, 0x09, 0x00, 0x00, 0x00
        /*0020*/ 	.byte	0x00, 0x00, 0x00, 0x00


//--------------------- .nv.info._ZN7cutlass13device_kernelINS_4gemm6kernel13GemmUniversalIN4cute5tupleIJiiiiEEENS1_10collective13CollectiveMmaINS1_35MainloopSm100TmaUmmaWarpSpecializedILi17ELi2ELi4ENS5_IJNS4_1CILi4EEESB_NSA_ILi1EEEEEEEENS5_IJNSA_ILi64EEENSA_ILi128EEESF_EEENS_12float_e4m3_tENS5_IJlSC_lEEESI_SJ_NS4_8TiledMMAINS4_8MMA_AtomIJNS4_10MMA_TraitsINS4_19SM100_MMA_F8F6F4_SSEJSI_SI_fSF_SG_NS4_17integral_constantINS4_4UMMA5MajorELSQ_0EEESR_NSO_INSP_7ScaleInELSS_0EEEST_EEEEEENS4_6LayoutINS5_IJSC_SC_SC_EEENS5_IJNSA_ILi0EEESY_SY_EEEEENS5_IJNS4_10UnderscoreES11_S11_EEEEENS4_23SM90_TMA_LOAD_MULTICASTENS4_14ComposedLayoutINS4_7SwizzleILi2ELi4ELi3EEENS4_18smem_ptr_flag_bitsILi8EEENSW_INS5_IJNSA_ILi8EEESF_EEENS5_IJSF_SC_EEEEEEEvNS4_8identityES14_S1E_vS1F_EENS_8epilogue10collective18CollectiveEpilogueINS1H_23Sm100TmaWarpSpecializedILi2ELi2ELi32ELb0ELb0EEEJSH_NS5_IJNSW_ISF_SC_EES1M_EEESI_SJ_SI_SJ_NS1H_6fusion15FusionCallbacksIS1L_NS1O_17LinearCombinationISI_fSI_fLNS_15FloatRoundStyleE2EEESH_S1N_JEEENS4_5SM1004TMEM4LOAD26SM100_TMEM_LOAD_16dp32b32xENS4_13SM90_TMA_LOADES1E_NS4_39AutoVectorizingCopyWithAssumedAlignmentILi128EEENS4_14SM90_TMA_STOREES1E_S20_S20_EEEvvEEEEvNT_6ParamsE --------------------------
	.section	.nv.info._ZN7cutlass13device_kernelINS_4gemm6kernel13GemmUniversalIN4cute5tupleIJiiiiEEENS1_10collective13CollectiveMmaINS1_35MainloopSm100TmaUmmaWarpSpecializedILi17ELi2ELi4ENS5_IJNS4_1CILi4EEESB_NSA_ILi1EEEEEEEENS5_IJNSA_ILi64EEENSA_ILi128EEESF_EEENS_12float_e4m3_tENS5_IJlSC_lEEESI_SJ_NS4_8TiledMMAINS4_8MMA_AtomIJNS4_10MMA_TraitsINS4_19SM100_MMA_F8F6F4_SSEJSI_SI_fSF_SG_NS4_17integral_constantINS4_4UMMA5MajorELSQ_0EEESR_NSO_INSP_7ScaleInELSS_0EEEST_EEEEEENS4_6LayoutINS5_IJSC_SC_SC_EEENS5_IJNSA_ILi0EEESY_SY_EEEEENS5_IJNS4_10UnderscoreES11_S11_EEEEENS4_23SM90_TMA_LOAD_MULTICASTENS4_14ComposedLayoutINS4_7SwizzleILi2ELi4ELi3EEENS4_18smem_ptr_flag_bitsILi8EEENSW_INS5_IJNSA_ILi8EEESF_EEENS5_IJSF_SC_EEEEEEEvNS4_8identityES14_S1E_vS1F_EENS_8epilogue10collective18CollectiveEpilogueINS1H_23Sm100TmaWarpSpecializedILi2ELi2ELi32ELb0ELb0EEEJSH_NS5_IJNSW_ISF_SC_EES1M_EEESI_SJ_SI_SJ_NS1H_6fusion15FusionCallbacksIS1L_NS1O_17LinearCombinationISI_fSI_fLNS_15FloatRoundStyleE2EEESH_S1N_JEEENS4_5SM1004TMEM4LOAD26SM100_TMEM_LOAD_16dp32b32xENS4_13SM90_TMA_LOADES1E_NS4_39AutoVectorizingCopyWithAssumedAlignmentILi128EEENS4_14SM90_TMA_STOREES1E_S20_S20_EEEvvEEEEvNT_6ParamsE,"",@"SHT_CUDA_INFO"
	.sectionflags	@""
	.align	4


	//----- nvinfo : EIATTR_CUDA_API_VERSION
	.align		4
        /*0000*/ 	.byte	0x04, 0x37
        /*0002*/ 	.short	(.L_31 - .L_30)
.L_30:
        /*0004*/ 	.word	0x00000082


	//----- nvinfo : EIATTR_KPARAM_INFO
	.align		4
.L_31:
        /*0008*/ 	.byte	0x04, 0x17
        /*000a*/ 	.short	(.L_33 - .L_32)
.L_32:
        /*000c*/ 	.word	0x00000000
        /*0010*/ 	.short	0x0000
        /*0012*/ 	.short	0x0000
        /*0014*/ 	.byte	0x00, 0xf0, 0x01, 0x20


	//----- nvinfo : EIATTR_AT_ENTRY_FRAGMENTS
	.align		4
.L_33:
        /*0018*/ 	.byte	0x04, 0x4f
        /*001a*/ 	.short	(.L_35 - .L_34)


	//   ....[0]....
.L_34:
        /*001c*/ 	.word	0x00000006


	//----- nvinfo : EIATTR_RESERVED_SMEM_USED
	.align		4
.L_35:
        /*0020*/ 	.byte	0x01, 0x41
	.zero		2


	//----- nvinfo : EIATTR_SPARSE_MMA_MASK
	.align		4
        /*0024*/ 	.byte	0x03, 0x50
        /*0026*/ 	.short	0x0000


	//----- nvinfo : EIATTR_TCGEN05_1CTA_USED
	.align		4
        /*0028*/ 	.byte	0x01, 0x51
	.zero		2


	//----- nvinfo : EIATTR_MAXREG_COUNT
	.align		4
        /*002c*/ 	.byte	0x03, 0x1b
        /*002e*/ 	.short	0x00ff


	//----- nvinfo : EIATTR_NUM_BARRIERS
	.align		4
        /*0030*/ 	.byte	0x02, 0x4c
        /*0032*/ 	.byte	0x07
	.zero		1


	//----- nvinfo : EIATTR_EXTERNS
	.align		4
        /*0034*/ 	.byte	0x04, 0x0f
        /*0036*/ 	.short	(.L_37 - .L_36)


	//   ....[0]....
	.align		4
.L_36:
        /*0038*/ 	.word	index@(__assertfail)


	//----- nvinfo : EIATTR_MERCURY_ISA_VERSION
	.align		4
.L_37:
        /*003c*/ 	.byte	0x03, 0x5f
        /*003e*/ 	.short	0x0101


	//----- nvinfo : EIATTR_INT_WARP_WIDE_INSTR_OFFSETS
	.align		4
        /*0040*/ 	.byte	0x04, 0x31
        /*0042*/ 	.short	(.L_39 - .L_38)


	//   ....[0]....
.L_38:
        /*0044*/ 	.word	0x00004870


	//   ....[1]....
        /*0048*/ 	.word	0x00004890


	//   ....[2]....
        /*004c*/ 	.word	0x000048c0


	//   ....[3]....
        /*0050*/ 	.word	0x00005400


	//   ....[4]....
        /*0054*/ 	.word	0x00005470


	//   ....[5]....
        /*0058*/ 	.word	0x00005540


	//   ....[6]....
        /*005c*/ 	.word	0x000055f0


	//----- nvinfo : EIATTR_COOP_GROUP_MASK_REGIDS
	.align		4
.L_39:
        /*0060*/ 	.byte	0x04, 0x29
        /*0062*/ 	.short	(.L_41 - .L_40)


	//   ....[0]....
.L_40:
        /*0064*/ 	.word	0xffffffff


	//   ....[1]....
        /*0068*/ 	.word	0xffffffff


	//   ....[2]....
        /*006c*/ 	.word	0xffffffff


	//   ....[3]....
        /*0070*/ 	.word	0xffffffff


	//   ....[4]....
        /*0074*/ 	.word	0xffffffff


	//   ....[5]....
        /*0078*/ 	.word	0xffffffff


	//   ....[6]....
        /*007c*/ 	.word	0xffffffff


	//   ....[7]....
        /*0080*/ 	.word	0xffffffff


	//   ....[8]....
        /*0084*/ 	.word	0xffffffff


	//   ....[9]....
        /*0088*/ 	.word	0xffffffff


	//   ....[10]....
        /*008c*/ 	.word	0xffffffff


	//   ....[11]....
        /*0090*/ 	.word	0xffffffff


	//   ....[12]....
        /*0094*/ 	.word	0xffffffff


	//   ....[13]....
        /*0098*/ 	.word	0xffffffff


	//----- nvinfo : EIATTR_COOP_GROUP_INSTR_OFFSETS
	.align		4
.L_41:
        /*009c*/ 	.byte	0x04, 0x28
        /*009e*/ 	.short	(.L_43 - .L_42)


	//   ....[0]....
.L_42:
        /*00a0*/ 	.word	0x00000080


	//   ....[1]....
        /*00a4*/ 	.word	0x000004e0


	//   ....[2]....
        /*00a8*/ 	.word	0x00000860


	//   ....[3]....
        /*00ac*/ 	.word	0x000009c0


	//   ....[4]....
        /*00b0*/ 	.word	0x00000ac0


	//   ....[5]....
        /*00b4*/ 	.word	0x00000c30


	//   ....[6]....
        /*00b8*/ 	.word	0x00000dd0


	//   ....[7]....
        /*00bc*/ 	.word	0x00000f80


	//   ....[8]....
        /*00c0*/ 	.word	0x00002520


	//   ....[9]....
        /*00c4*/ 	.word	0x00003b40


	//   ....[10]....
        /*00c8*/ 	.word	0x00003d50


	//   ....[11]....
        /*00cc*/ 	.word	0x00003d80


	//   ....[12]....
        /*00d0*/ 	.word	0x00004750


	//   ....[13]....
        /*00d4*/ 	.word	0x00004980


	//----- nvinfo : EIATTR_VRC_CTA_INIT_COUNT
	.align		4
.L_43:
        /*00d8*/ 	.byte	0x02, 0x4a
        /*00da*/ 	.byte	0x80
	.zero		1


	//----- nvinfo : EIATTR_SYSCALL_OFFSETS
	.align		4
        /*00dc*/ 	.byte	0x04, 0x46
        /*00de*/ 	.short	(.L_45 - .L_44)


	//   ....[0]....
.L_44:
        /*00e0*/ 	.word	0x00006210


	//   ....[1]....
        /*00e4*/ 	.word	0x00006350


	//   ....[2]....
        /*00e8*/ 	.word	0x00006b40


	//   ....[3]....
        /*00ec*/ 	.word	0x000078d0


	//----- nvinfo : EIATTR_MBARRIER_INSTR_OFFSETS
	.align		4
.L_45:
        /*00f0*/ 	.byte	0x04, 0x39
        /*00f2*/ 	.short	(.L_47 - .L_46)


	//   ....[0]....
.L_46:
        /*00f4*/ 	.word	0x00000620
        /*00f8*/ 	.word	0x000000ff
        /*00fc*/ 	.word	0x00000000
        /*0100*/ 	.short	0x0100
        /*0102*/ 	.byte	0x04
	.zero		1


	//   ....[1]....
        /*0104*/ 	.word	0x00000630
        /*0108*/ 	.word	0x000000ff
        /*010c*/ 	.word	0x00000088
        /*0110*/ 	.short	0x0100
        /*0112*/ 	.byte	0x04
	.zero		1


	//   ....[2]....
        /*0114*/ 	.word	0x00000640
        /*0118*/ 	.word	0x000000ff
        /*011c*/ 	.word	0x00000008
        /*0120*/ 	.short	0x0100
        /*0122*/ 	.byte	0x04
	.zero		1


	//   ....[3]....
        /*0124*/ 	.word	0x00000650
        /*0128*/ 	.word	0x000000ff
        /*012c*/ 	.word	0x00000090
        /*0130*/ 	.short	0x0100
        /*0132*/ 	.byte	0x04
	.zero		1


	//   ....[4]....
        /*0134*/ 	.word	0x00000660
        /*0138*/ 	.word	0x000000ff
        /*013c*/ 	.word	0x00000010
        /*0140*/ 	.short	0x0100
        /*0142*/ 	.byte	0x04
	.zero		1


	//   ....[5]....
        /*0144*/ 	.word	0x00000670
        /*0148*/ 	.word	0x000000ff
        /*014c*/ 	.word	0x00000098
        /*0150*/ 	.short	0x0100
        /*0152*/ 	.byte	0x04
	.zero		1


	//   ....[6]....
        /*0154*/ 	.word	0x00000680
        /*0158*/ 	.word	0x000000ff
        /*015c*/ 	.word	0x00000018
        /*0160*/ 	.short	0x0100
        /*0162*/ 	.byte	0x04
	.zero		1


	//   ....[7]....
        /*0164*/ 	.word	0x00000690
        /*0168*/ 	.word	0x000000ff
        /*016c*/ 	.word	0x000000a0
        /*0170*/ 	.short	0x0100
        /*0172*/ 	.byte	0x04
	.zero		1


	//   ....[8]....
        /*0174*/ 	.word	0x000006a0
        /*0178*/ 	.word	0x000000ff
        /*017c*/ 	.word	0x00000020
        /*0180*/ 	.short	0x0100
        /*0182*/ 	.byte	0x04
	.zero		1


	//   ....[9]....
        /*0184*/ 	.word	0x000006b0
        /*0188*/ 	.word	0x000000ff
        /*018c*/ 	.word	0x000000a8
        /*0190*/ 	.short	0x0100
        /*0192*/ 	.byte	0x04
	.zero		1


	//   ....[10]....
        /*0194*/ 	.word	0x000006c0
        /*0198*/ 	.word	0x000000ff
        /*019c*/ 	.word	0x00000028
        /*01a0*/ 	.short	0x0100
        /*01a2*/ 	.byte	0x04
	.zero		1


	//   ....[11]....
        /*01a4*/ 	.word	0x000006d0
        /*01a8*/ 	.word	0x000000ff
        /*01ac*/ 	.word	0x000000b0
        /*01b0*/ 	.short	0x0100
        /*01b2*/ 	.byte	0x04
	.zero		1


	//   ....[12]....
        /*01b4*/ 	.word	0x000006e0
        /*01b8*/ 	.word	0x000000ff
        /*01bc*/ 	.word	0x00000030
        /*01c0*/ 	.short	0x0100
        /*01c2*/ 	.byte	0x04
	.zero		1


	//   ....[13]....
        /*01c4*/ 	.word	0x000006f0
        /*01c8*/ 	.word	0x000000ff
        /*01cc*/ 	.word	0x000000b8
        /*01d0*/ 	.short	0x0100
        /*01d2*/ 	.byte	0x04
	.zero		1


	//   ....[14]....
        /*01d4*/ 	.word	0x00000700
        /*01d8*/ 	.word	0x000000ff
        /*01dc*/ 	.word	0x00000038
        /*01e0*/ 	.short	0x0100
        /*01e2*/ 	.byte	0x04
	.zero		1


	//   ....[15]....
        /*01e4*/ 	.word	0x00000710
        /*01e8*/ 	.word	0x000000ff
        /*01ec*/ 	.word	0x000000c0
        /*01f0*/ 	.short	0x0100
        /*01f2*/ 	.byte	0x04
	.zero		1


	//   ....[16]....
        /*01f4*/ 	.word	0x00000720
        /*01f8*/ 	.word	0x000000ff
        /*01fc*/ 	.word	0x00000040
        /*0200*/ 	.short	0x0100
        /*0202*/ 	.byte	0x04
	.zero		1


	//   ....[17]....
        /*0204*/ 	.word	0x00000730
        /*0208*/ 	.word	0x000000ff
        /*020c*/ 	.word	0x000000c8
        /*0210*/ 	.short	0x0100
        /*0212*/ 	.byte	0x04
	.zero		1


	//   ....[18]....
        /*0214*/ 	.word	0x00000740
        /*0218*/ 	.word	0x000000ff
        /*021c*/ 	.word	0x00000048
        /*0220*/ 	.short	0x0100
        /*0222*/ 	.byte	0x04
	.zero		1


	//   ....[19]....
        /*0224*/ 	.word	0x00000750
        /*0228*/ 	.word	0x000000ff
        /*022c*/ 	.word	0x000000d0
        /*0230*/ 	.short	0x0100
        /*0232*/ 	.byte	0x04
	.zero		1


	//   ....[20]....
        /*0234*/ 	.word	0x00000760
        /*0238*/ 	.word	0x000000ff
        /*023c*/ 	.word	0x00000050
        /*0240*/ 	.short	0x0100
        /*0242*/ 	.byte	0x04
	.zero		1


	//   ....[21]....
        /*0244*/ 	.word	0x00000770
        /*0248*/ 	.word	0x000000ff
        /*024c*/ 	.word	0x000000d8
        /*0250*/ 	.short	0x0100
        /*0252*/ 	.byte	0x04
	.zero		1


	//   ....[22]....
        /*0254*/ 	.word	0x00000780
        /*0258*/ 	.word	0x000000ff
        /*025c*/ 	.word	0x00000058
        /*0260*/ 	.short	0x0100
        /*0262*/ 	.byte	0x04
	.zero		1


	//   ....[23]....
        /*0264*/ 	.word	0x00000790
        /*0268*/ 	.word	0x000000ff
        /*026c*/ 	.word	0x000000e0
        /*0270*/ 	.short	0x0100
        /*0272*/ 	.byte	0x04
	.zero		1


	//   ....[24]....
        /*0274*/ 	.word	0x000007a0
        /*0278*/ 	.word	0x000000ff
        /*027c*/ 	.word	0x00000060
        /*0280*/ 	.short	0x0100
        /*0282*/ 	.byte	0x04
	.zero		1


	//   ....[25]....
        /*0284*/ 	.word	0x000007b0
        /*0288*/ 	.word	0x000000ff
        /*028c*/ 	.word	0x000000e8
        /*0290*/ 	.short	0x0100
        /*0292*/ 	.byte	0x04
	.zero		1


	//   ....[26]....
        /*0294*/ 	.word	0x000007c0
        /*0298*/ 	.word	0x000000ff
        /*029c*/ 	.word	0x00000068
        /*02a0*/ 	.short	0x0100
        /*02a2*/ 	.byte	0x04
	.zero		1


	//   ....[27]....
        /*02a4*/ 	.word	0x000007d0
        /*02a8*/ 	.word	0x000000ff
        /*02ac*/ 	.word	0x000000f0
        /*02b0*/ 	.short	0x0100
        /*02b2*/ 	.byte	0x04
	.zero		1


	//   ....[28]....
        /*02b4*/ 	.word	0x000007e0
        /*02b8*/ 	.word	0x000000ff
        /*02bc*/ 	.word	0x00000070
        /*02c0*/ 	.short	0x0100
        /*02c2*/ 	.byte	0x04
	.zero		1


	//   ....[29]....
        /*02c4*/ 	.word	0x000007f0
        /*02c8*/ 	.word	0x000000ff
        /*02cc*/ 	.word	0x000000f8
        /*02d0*/ 	.short	0x0100
        /*02d2*/ 	.byte	0x04
	.zero		1


	//   ....[30]....
        /*02d4*/ 	.word	0x00000800
        /*02d8*/ 	.word	0x000000ff
        /*02dc*/ 	.word	0x00000078
        /*02e0*/ 	.short	0x0100
        /*02e2*/ 	.byte	0x04
	.zero		1


	//   ....[31]....
        /*02e4*/ 	.word	0x00000810
        /*02e8*/ 	.word	0x000000ff
        /*02ec*/ 	.word	0x00000100
        /*02f0*/ 	.short	0x0100
        /*02f2*/ 	.byte	0x04
	.zero		1


	//   ....[32]....
        /*02f4*/ 	.word	0x00000820
        /*02f8*/ 	.word	0x000000ff
        /*02fc*/ 	.word	0x00000080
        /*0300*/ 	.short	0x0100
        /*0302*/ 	.byte	0x04
	.zero		1


	//   ....[33]....
        /*0304*/ 	.word	0x00000830
        /*0308*/ 	.word	0x000000ff
        /*030c*/ 	.word	0x00000108
        /*0310*/ 	.short	0x0100
        /*0312*/ 	.byte	0x04
	.zero		1


	//   ....[34]....
        /*0314*/ 	.word	0x00000970
        /*0318*/ 	.word	0x000000ff
        /*031c*/ 	.word	0x00000110
        /*0320*/ 	.short	0x0100
        /*0322*/ 	.byte	0x04
	.zero		1


	//   ....[35]....
        /*0324*/ 	.word	0x00000980
        /*0328*/ 	.word	0x000000ff
        /*032c*/ 	.word	0x00000120
        /*0330*/ 	.short	0x0100
        /*0332*/ 	.byte	0x04
	.zero		1


	//   ....[36]....
        /*0334*/ 	.word	0x00000990
        /*0338*/ 	.word	0x000000ff
        /*033c*/ 	.word	0x00000118
        /*0340*/ 	.short	0x0100
        /*0342*/ 	.byte	0x04
	.zero		1


	//   ....[37]....
        /*0344*/ 	.word	0x000009a0
        /*0348*/ 	.word	0x000000ff
        /*034c*/ 	.word	0x00000128
        /*0350*/ 	.short	0x0100
        /*0352*/ 	.byte	0x04
	.zero		1


	//   ....[38]....
        /*0354*/ 	.word	0x00000a90
        /*0358*/ 	.word	0x000000ff
        /*035c*/ 	.word	0x00000130
        /*0360*/ 	.short	0x0100
        /*0362*/ 	.byte	0x06
	.zero		1


	//   ....[39]....
        /*0364*/ 	.word	0x00000aa0
        /*0368*/ 	.word	0x000000ff
        /*036c*/ 	.word	0x00000138
        /*0370*/ 	.short	0x0100
        /*0372*/ 	.byte	0x06
	.zero		1


	//   ....[40]....
        /*0374*/ 	.word	0x00000be0
        /*0378*/ 	.word	0x000000ff
        /*037c*/ 	.word	0x00000140
        /*0380*/ 	.short	0x0100
        /*0382*/ 	.byte	0x06
	.zero		1


	//   ....[41]....
        /*0384*/ 	.word	0x00000bf0
        /*0388*/ 	.word	0x000000ff
        /*038c*/ 	.word	0x00000150
        /*0390*/ 	.short	0x0100
        /*0392*/ 	.byte	0x06
	.zero		1


	//   ....[42]....
        /*0394*/ 	.word	0x00000c00
        /*0398*/ 	.word	0x000000ff
        /*039c*/ 	.word	0x00000148
        /*03a0*/ 	.short	0x0100
        /*03a2*/ 	.byte	0x06
	.zero		1


	//   ....[43]....
        /*03a4*/ 	.word	0x00000c10
        /*03a8*/ 	.word	0x000000ff
        /*03ac*/ 	.word	0x00000158
        /*03b0*/ 	.short	0x0100
        /*03b2*/ 	.byte	0x06
	.zero		1


	//   ....[44]....
        /*03b4*/ 	.word	0x00000d40
        /*03b8*/ 	.word	0x000000ff
        /*03bc*/ 	.word	0x00000160
        /*03c0*/ 	.short	0x0100
        /*03c2*/ 	.byte	0x04
	.zero		1


	//   ....[45]....
        /*03c4*/ 	.word	0x00000d50
        /*03c8*/ 	.word	0x000000ff
        /*03cc*/ 	.word	0x00000180
        /*03d0*/ 	.short	0x0100
        /*03d2*/ 	.byte	0x04
	.zero		1


	//   ....[46]....
        /*03d4*/ 	.word	0x00000d60
        /*03d8*/ 	.word	0x000000ff
        /*03dc*/ 	.word	0x00000168
        /*03e0*/ 	.short	0x0100
        /*03e2*/ 	.byte	0x04
	.zero		1


	//   ....[47]....
        /*03e4*/ 	.word	0x00000d70
        /*03e8*/ 	.word	0x000000ff
        /*03ec*/ 	.word	0x00000188
        /*03f0*/ 	.short	0x0100
        /*03f2*/ 	.byte	0x04
	.zero		1


	//   ....[48]....
        /*03f4*/ 	.word	0x00000d80
        /*03f8*/ 	.word	0x000000ff
        /*03fc*/ 	.word	0x00000170
        /*0400*/ 	.short	0x0100
        /*0402*/ 	.byte	0x04
	.zero		1


	//   ....[49]....
        /*0404*/ 	.word	0x00000d90
        /*0408*/ 	.word	0x000000ff
        /*040c*/ 	.word	0x00000190
        /*0410*/ 	.short	0x0100
        /*0412*/ 	.byte	0x04
	.zero		1


	//   ....[50]....
        /*0414*/ 	.word	0x00000da0
        /*0418*/ 	.word	0x000000ff
        /*041c*/ 	.word	0x00000178
        /*0420*/ 	.short	0x0100
        /*0422*/ 	.byte	0x04
	.zero		1


	//   ....[51]....
        /*0424*/ 	.word	0x00000db0
        /*0428*/ 	.word	0x000000ff
        /*042c*/ 	.word	0x00000198
        /*0430*/ 	.short	0x0100
        /*0432*/ 	.byte	0x04
	.zero		1


	//   ....[52]....
        /*0434*/ 	.word	0x00000ea0
        /*0438*/ 	.word	0x000000ff
        /*043c*/ 	.word	0x000001a0
        /*0440*/ 	.short	0x0100
        /*0442*/ 	.byte	0x04
	.zero		1


	//   ....[53]....
        /*0444*/ 	.word	0x00000eb0
        /*0448*/ 	.word	0x000000ff
        /*044c*/ 	.word	0x000001b0
        /*0450*/ 	.short	0x0100
        /*0452*/ 	.byte	0x04
	.zero		1


	//   ....[54]....
        /*0454*/ 	.word	0x00000ec0
        /*0458*/ 	.word	0x000000ff
        /*045c*/ 	.word	0x000001a8
        /*0460*/ 	.short	0x0100
        /*0462*/ 	.byte	0x04
	.zero		1


	//   ....[55]....
        /*0464*/ 	.word	0x00000ed0
        /*0468*/ 	.word	0x000000ff
        /*046c*/ 	.word	0x000001b8
        /*0470*/ 	.short	0x0100
        /*0472*/ 	.byte	0x04
	.zero		1


	//   ....[56]....
        /*0474*/ 	.word	0x00001db0
        /*0478*/ 	.word	0x00000000
        /*047c*/ 	.word	0x000001b0
        /*0480*/ 	.short	0x010a
        /*0482*/ 	.byte	0xff
	.zero		1


	//   ....[57]....
        /*0484*/ 	.word	0x00001dd0
        /*0488*/ 	.word	0x00000000
        /*048c*/ 	.word	0x000001a0
        /*0490*/ 	.short	0x0101
        /*0492*/ 	.byte	0xff
	.zero		1


	//   ....[58]....
        /*0494*/ 	.word	0x00001e90
        /*0498*/ 	.word	0x000000ff
        /*049c*/ 	.word	0x00000088
        /*04a0*/ 	.short	0x010a
        /*04a2*/ 	.byte	0x04
	.zero		1


	//   ....[59]....
        /*04a4*/ 	.word	0x00001f20
        /*04a8*/ 	.word	0x000000ff
        /*04ac*/ 	.word	0x00000088
        /*04b0*/ 	.short	0x010a
        /*04b2*/ 	.byte	0x21
	.zero		1


	//   ....[60]....
        /*04b4*/ 	.word	0x000020b0
        /*04b8*/ 	.word	0x000000ff
        /*04bc*/ 	.word	0x00000088
        /*04c0*/ 	.short	0x010a
        /*04c2*/ 	.byte	0x05
	.zero		1


	//   ....[61]....
        /*04c4*/ 	.word	0x000021e0
        /*04c8*/ 	.word	0x000000ff
        /*04cc*/ 	.word	0x00000138
        /*04d0*/ 	.short	0x0101
        /*04d2*/ 	.byte	0x15
	.zero		1


	//   ....[62]....
        /*04d4*/ 	.word	0x00002200
        /*04d8*/ 	.word	0x000000ff
        /*04dc*/ 	.word	0x00000088
        /*04e0*/ 	.short	0x010a
        /*04e2*/ 	.byte	0x04
	.zero		1


	//   ....[63]....
        /*04e4*/ 	.word	0x00002280
        /*04e8*/ 	.word	0x000000ff
        /*04ec*/ 	.word	0x00000088
        /*04f0*/ 	.short	0x010a
        /*04f2*/ 	.byte	0x11
	.zero		1


	//   ....[64]....
        /*04f4*/ 	.word	0x00002410
        /*04f8*/ 	.word	0x000000ff
        /*04fc*/ 	.word	0x00000088
        /*0500*/ 	.short	0x010a
        /*0502*/ 	.byte	0x05
	.zero		1


	//   ....[65]....
        /*0504*/ 	.word	0x00002550
        /*0508*/ 	.word	0x00000003
        /*050c*/ 	.word	0x00000140
        /*0510*/ 	.short	0x010a
        /*0512*/ 	.byte	0xff
	.zero		1


	//   ....[66]....
        /*0514*/ 	.word	0x000026a0
        /*0518*/ 	.word	0x00000000
        /*051c*/ 	.word	0x00000000
        /*0520*/ 	.short	0x0101
        /*0522*/ 	.byte	0xff
	.zero		1


	//   ....[67]....
        /*0524*/ 	.word	0x00002c40
        /*0528*/ 	.word	0x000000ff
        /*052c*/ 	.word	0x00000000
        /*0530*/ 	.short	0x010a
        /*0532*/ 	.byte	0x04
	.zero		1


	//   ....[68]....
        /*0534*/ 	.word	0x00002cd0
        /*0538*/ 	.word	0x000000ff
        /*053c*/ 	.word	0x00000000
        /*0540*/ 	.short	0x010a
        /*0542*/ 	.byte	0x05
	.zero		1


	//   ....[69]....
        /*0544*/ 	.word	0x00002d60
        /*0548*/ 	.word	0x000000ff
        /*054c*/ 	.word	0x00000000
        /*0550*/ 	.short	0x010a
        /*0552*/ 	.byte	0x05
	.zero		1


	//   ....[70]....
        /*0554*/ 	.word	0x00002df0
        /*0558*/ 	.word	0x000000ff
        /*055c*/ 	.word	0x00000000
        /*0560*/ 	.short	0x010a
        /*0562*/ 	.byte	0x05
	.zero		1


	//   ....[71]....
        /*0564*/ 	.word	0x00002e80
        /*0568*/ 	.word	0x000000ff
        /*056c*/ 	.word	0x00000000
        /*0570*/ 	.short	0x010a
        /*0572*/ 	.byte	0x05
	.zero		1


	//   ....[72]....
        /*0574*/ 	.word	0x00002f10
        /*0578*/ 	.word	0x000000ff
        /*057c*/ 	.word	0x00000000
        /*0580*/ 	.short	0x010a
        /*0582*/ 	.byte	0x05
	.zero		1


	//   ....[73]....
        /*0584*/ 	.word	0x00002fa0
        /*0588*/ 	.word	0x000000ff
        /*058c*/ 	.word	0x00000000
        /*0590*/ 	.short	0x010a
        /*0592*/ 	.byte	0x05
	.zero		1


	//   ....[74]....
        /*0594*/ 	.word	0x00003030
        /*0598*/ 	.word	0x000000ff
        /*059c*/ 	.word	0x00000000
        /*05a0*/ 	.short	0x010a
        /*05a2*/ 	.byte	0x05
	.zero		1


	//   ....[75]....
        /*05a4*/ 	.word	0x000030c0
        /*05a8*/ 	.word	0x000000ff
        /*05ac*/ 	.word	0x00000000
        /*05b0*/ 	.short	0x010a
        /*05b2*/ 	.byte	0x05
	.zero		1


	//   ....[76]....
        /*05b4*/ 	.word	0x00003150
        /*05b8*/ 	.word	0x000000ff
        /*05bc*/ 	.word	0x00000000
        /*05c0*/ 	.short	0x010a
        /*05c2*/ 	.byte	0x05
	.zero		1


	//   ....[77]....
        /*05c4*/ 	.word	0x000031e0
        /*05c8*/ 	.word	0x000000ff
        /*05cc*/ 	.word	0x00000000
        /*05d0*/ 	.short	0x010a
        /*05d2*/ 	.byte	0x05
	.zero		1


	//   ....[78]....
        /*05d4*/ 	.word	0x00003270
        /*05d8*/ 	.word	0x000000ff
        /*05dc*/ 	.word	0x00000000
        /*05e0*/ 	.short	0x010a
        /*05e2*/ 	.byte	0x05
	.zero		1


	//   ....[79]....
        /*05e4*/ 	.word	0x00003300
        /*05e8*/ 	.word	0x000000ff
        /*05ec*/ 	.word	0x00000000
        /*05f0*/ 	.short	0x010a
        /*05f2*/ 	.byte	0x05
	.zero		1


	//   ....[80]....
        /*05f4*/ 	.word	0x00003390
        /*05f8*/ 	.word	0x000000ff
        /*05fc*/ 	.word	0x00000000
        /*0600*/ 	.short	0x010a
        /*0602*/ 	.byte	0x05
	.zero		1


	//   ....[81]....
        /*0604*/ 	.word	0x00003420
        /*0608*/ 	.word	0x000000ff
        /*060c*/ 	.word	0x00000000
        /*0610*/ 	.short	0x010a
        /*0612*/ 	.byte	0x05
	.zero		1


	//   ....[82]....
        /*0614*/ 	.word	0x000034b0
        /*0618*/ 	.word	0x000000ff
        /*061c*/ 	.word	0x00000000
        /*0620*/ 	.short	0x010a
        /*0622*/ 	.byte	0x05
	.zero		1


	//   ....[83]....
        /*0624*/ 	.word	0x00003550
        /*0628*/ 	.word	0x00000000
        /*062c*/ 	.word	0x00000000
        /*0630*/ 	.short	0x010a
        /*0632*/ 	.byte	0xff
	.zero		1


	//   ....[84]....
        /*0634*/ 	.word	0x00003690
        /*0638*/ 	.word	0x00000002
        /*063c*/ 	.word	0x000001a0
        /*0640*/ 	.short	0x010a
        /*0642*/ 	.byte	0xff
	.zero		1


	//   ....[85]....
        /*0644*/ 	.word	0x000036f0
        /*0648*/ 	.word	0x00000004
        /*064c*/ 	.word	0x00000000
        /*0650*/ 	.short	0x0101
        /*0652*/ 	.byte	0xff
	.zero		1


	//   ....[86]....
        /*0654*/ 	.word	0x00003710
        /*0658*/ 	.word	0x000000ff
        /*065c*/ 	.word	0x00000150
        /*0660*/ 	.short	0x010a
        /*0662*/ 	.byte	0x04
	.zero		1


	//   ....[87]....
        /*0664*/ 	.word	0x00003830
        /*0668*/ 	.word	0x00000002
        /*066c*/ 	.word	0x00000140
        /*0670*/ 	.short	0x010a
        /*0672*/ 	.byte	0xff
	.zero		1


	//   ....[88]....
        /*0674*/ 	.word	0x00003940
        /*0678*/ 	.word	0x00000002
        /*067c*/ 	.word	0x00000000
        /*0680*/ 	.short	0x0101
        /*0682*/ 	.byte	0xff
	.zero		1


	//   ....[89]....
        /*0684*/ 	.word	0x000039d0
        /*0688*/ 	.word	0x000000ff
        /*068c*/ 	.word	0x00000150
        /*0690*/ 	.short	0x0106
        /*0692*/ 	.byte	0x04
	.zero		1


	//   ....[90]....
        /*0694*/ 	.word	0x000039f0
        /*0698*/ 	.word	0x000000ff
        /*069c*/ 	.word	0x00000150
        /*06a0*/ 	.short	0x010a
        /*06a2*/ 	.byte	0x04
	.zero		1


	//   ....[91]....
        /*06a4*/ 	.word	0x00003a80
        /*06a8*/ 	.word	0x000000ff
        /*06ac*/ 	.word	0x00000150
        /*06b0*/ 	.short	0x0106
        /*06b2*/ 	.byte	0x07
	.zero		1


	//   ....[92]....
        /*06b4*/ 	.word	0x00003ac0
        /*06b8*/ 	.word	0x00000000
        /*06bc*/ 	.word	0x00000150
        /*06c0*/ 	.short	0x010a
        /*06c2*/ 	.byte	0xff
	.zero		1


	//   ....[93]....
        /*06c4*/ 	.word	0x00003fe0
        /*06c8*/ 	.word	0x00000000
        /*06cc*/ 	.word	0x00000140
        /*06d0*/ 	.short	0x010a
        /*06d2*/ 	.byte	0xff
	.zero		1


	//   ....[94]....
        /*06d4*/ 	.word	0x000040e0
        /*06d8*/ 	.word	0x00000003
        /*06dc*/ 	.word	0x00000000
        /*06e0*/ 	.short	0x0101
        /*06e2*/ 	.byte	0xff
	.zero		1


	//   ....[95]....
        /*06e4*/ 	.word	0x000040f0
        /*06e8*/ 	.word	0x000000ff
        /*06ec*/ 	.word	0x00000000
        /*06f0*/ 	.short	0x010a
        /*06f2*/ 	.byte	0x04
	.zero		1


	//   ....[96]....
        /*06f4*/ 	.word	0x00004170
        /*06f8*/ 	.word	0x000000ff
        /*06fc*/ 	.word	0x00000180
        /*0700*/ 	.short	0x010a
        /*0702*/ 	.byte	0x17
	.zero		1


	//   ....[97]....
        /*0704*/ 	.word	0x00004250
        /*0708*/ 	.word	0x000000ff
        /*070c*/ 	.word	0x00000000
        /*0710*/ 	.short	0x010a
        /*0712*/ 	.byte	0x05
	.zero		1


	//   ....[98]....
        /*0714*/ 	.word	0x00004390
        /*0718*/ 	.word	0x000000ff
        /*071c*/ 	.word	0x00000000
        /*0720*/ 	.short	0x010a
        /*0722*/ 	.byte	0x04
	.zero		1


	//   ....[99]....
        /*0724*/ 	.word	0x00004580
        /*0728*/ 	.word	0x000000ff
        /*072c*/ 	.word	0x00000000
        /*0730*/ 	.short	0x010a
        /*0732*/ 	.byte	0x04
	.zero		1


	//   ....[100]....
        /*0734*/ 	.word	0x00004610
        /*0738*/ 	.word	0x000000ff
        /*073c*/ 	.word	0x00000000
        /*0740*/ 	.short	0x010a
        /*0742*/ 	.byte	0x05
	.zero		1


	//   ....[101]....
        /*0744*/ 	.word	0x000046a0
        /*0748*/ 	.word	0x000000ff
        /*074c*/ 	.word	0x00000000
        /*0750*/ 	.short	0x010a
        /*0752*/ 	.byte	0x05
	.zero		1


	//   ....[102]....
        /*0754*/ 	.word	0x00004730
        /*0758*/ 	.word	0x000000ff
        /*075c*/ 	.word	0x00000000
        /*0760*/ 	.short	0x010a
        /*0762*/ 	.byte	0x04
	.zero		1


	//   ....[103]....
        /*0764*/ 	.word	0x00004c00
        /*0768*/ 	.word	0x0000000c
        /*076c*/ 	.word	0x00000140
        /*0770*/ 	.short	0x010a
        /*0772*/ 	.byte	0xff
	.zero		1


	//   ....[104]....
        /*0774*/ 	.word	0x00004d70
        /*0778*/ 	.word	0x00000000
        /*077c*/ 	.word	0x00000000
        /*0780*/ 	.short	0x0101
        /*0782*/ 	.byte	0xff
	.zero		1


	//   ....[105]....
        /*0784*/ 	.word	0x00005200
        /*0788*/ 	.word	0x000000ff
        /*078c*/ 	.word	0x00000138
        /*0790*/ 	.short	0x010a
        /*0792*/ 	.byte	0x15
	.zero		1


	//   ....[106]....
        /*0794*/ 	.word	0x00005380
        /*0798*/ 	.word	0x000000ff
        /*079c*/ 	.word	0x00000120
        /*07a0*/ 	.short	0x010a
        /*07a2*/ 	.byte	0x15
	.zero		1


	//   ....[107]....
        /*07a4*/ 	.word	0x000054f0
        /*07a8*/ 	.word	0x000000ff
        /*07ac*/ 	.word	0x00000110
        /*07b0*/ 	.short	0x010b
        /*07b2*/ 	.byte	0x15
	.zero		1


	//   ....[108]....
        /*07b4*/ 	.word	0x00005500
        /*07b8*/ 	.word	0x000000ff
        /*07bc*/ 	.word	0x00000000
        /*07c0*/ 	.short	0x0101
        /*07c2*/ 	.byte	0x22
	.zero		1


	//   ....[109]....
        /*07c4*/ 	.word	0x00005510
        /*07c8*/ 	.word	0x000000ff
        /*07cc*/ 	.word	0x00000128
        /*07d0*/ 	.short	0x010a
        /*07d2*/ 	.byte	0x15
	.zero		1


	//   ....[110]....
        /*07d4*/ 	.word	0x000056f0
        /*07d8*/ 	.word	0x000000ff
        /*07dc*/ 	.word	0x00000118
        /*07e0*/ 	.short	0x010b
        /*07e2*/ 	.byte	0x15
	.zero		1


	//   ....[111]....
        /*07e4*/ 	.word	0x00005700
        /*07e8*/ 	.word	0x000000ff
        /*07ec*/ 	.word	0x00000000
        /*07f0*/ 	.short	0x0101
        /*07f2*/ 	.byte	0x21
	.zero		1


	//   ....[112]....
        /*07f4*/ 	.word	0x00005730
        /*07f8*/ 	.word	0x000000ff
        /*07fc*/ 	.word	0x00000120
        /*0800*/ 	.short	0x010a
        /*0802*/ 	.byte	0x15
	.zero		1


	//   ....[113]....
        /*0804*/ 	.word	0x00005770
        /*0808*/ 	.word	0x00000000
        /*080c*/ 	.word	0x00000128
        /*0810*/ 	.short	0x010a
        /*0812*/ 	.byte	0xff
	.zero		1


	//   ....[114]....
        /*0814*/ 	.word	0x00005ab0
        /*0818*/ 	.word	0x00000003
        /*081c*/ 	.word	0x00000140
        /*0820*/ 	.short	0x010a
        /*0822*/ 	.byte	0xff
	.zero		1


	//   ....[115]....
        /*0824*/ 	.word	0x00005c30
        /*0828*/ 	.word	0x00000000
        /*082c*/ 	.word	0x00000000
        /*0830*/ 	.short	0x0101
        /*0832*/ 	.byte	0xff
	.zero		1


	//   ....[116]....
        /*0834*/ 	.word	0x00006760
        /*0838*/ 	.word	0x00000002
        /*083c*/ 	.word	0x00000110
        /*0840*/ 	.short	0x010a
        /*0842*/ 	.byte	0xff
	.zero		1


	//   ....[117]....
        /*0844*/ 	.word	0x000067a0
        /*0848*/ 	.word	0x00000063
        /*084c*/ 	.word	0x00000160
        /*0850*/ 	.short	0x010a
        /*0852*/ 	.byte	0xff
	.zero		1


	//   ....[118]....
        /*0854*/ 	.word	0x00006890
        /*0858*/ 	.word	0x00000002
        /*085c*/ 	.word	0x00000110
        /*0860*/ 	.short	0x010a
        /*0862*/ 	.byte	0xff
	.zero		1


	//   ....[119]....
        /*0864*/ 	.word	0x000069c0
        /*0868*/ 	.word	0x00000000
        /*086c*/ 	.word	0x00000000
        /*0870*/ 	.short	0x0101
        /*0872*/ 	.byte	0xff
	.zero		1


	//   ....[120]....
        /*0874*/ 	.word	0x00006a20
        /*0878*/ 	.word	0x00000063
        /*087c*/ 	.word	0x00000160
        /*0880*/ 	.short	0x010a
        /*0882*/ 	.byte	0xff
	.zero		1


	//   ....[121]....
        /*0884*/ 	.word	0x00007570
        /*0888*/ 	.word	0x00000070
        /*088c*/ 	.word	0x00000110
        /*0890*/ 	.short	0x010a
        /*0892*/ 	.byte	0xff
	.zero		1


	//   ....[122]....
        /*0894*/ 	.word	0x00007640
        /*0898*/ 	.word	0x00000070
        /*089c*/ 	.word	0x00000110
        /*08a0*/ 	.short	0x010a
        /*08a2*/ 	.byte	0xff
	.zero		1


	//   ....[123]....
        /*08a4*/ 	.word	0x00007770
        /*08a8*/ 	.word	0x00000000
        /*08ac*/ 	.word	0x00000000
        /*08b0*/ 	.short	0x0101
        /*08b2*/ 	.byte	0xff
	.zero		1


	//   ....[124]....
        /*08b4*/ 	.word	0x00007be0
        /*08b8*/ 	.word	0x000000ff
        /*08bc*/ 	.word	0x00000000
        /*08c0*/ 	.short	0x0101
        /*08c2*/ 	.byte	0x04
	.zero		1


	//   ....[125]....
        /*08c4*/ 	.word	0x000083e0
        /*08c8*/ 	.word	0x00000000
        /*08cc*/ 	.word	0x000001b0
        /*08d0*/ 	.short	0x010a
        /*08d2*/ 	.byte	0xff
	.zero		1


	//   ....[126]....
        /*08d4*/ 	.word	0x00008440
        /*08d8*/ 	.word	0x00000000
        /*08dc*/ 	.word	0x00000088
        /*08e0*/ 	.short	0x010a
        /*08e2*/ 	.byte	0xff
	.zero		1


	//   ....[127]....
        /*08e4*/ 	.word	0x000084a0
        /*08e8*/ 	.word	0x00000000
        /*08ec*/ 	.word	0x00000088
        /*08f0*/ 	.short	0x010a
        /*08f2*/ 	.byte	0xff
	.zero		1


	//   ....[128]....
        /*08f4*/ 	.word	0x000084f0
        /*08f8*/ 	.word	0x00000003
        /*08fc*/ 	.word	0x00000140
        /*0900*/ 	.short	0x010a
        /*0902*/ 	.byte	0xff
	.zero		1


	//   ....[129]....
        /*0904*/ 	.word	0x00008550
        /*0908*/ 	.word	0x00000000
        /*090c*/ 	.word	0x00000000
        /*0910*/ 	.short	0x010a
        /*0912*/ 	.byte	0xff
	.zero		1


	//   ....[130]....
        /*0914*/ 	.word	0x000085b0
        /*0918*/ 	.word	0x00000000
        /*091c*/ 	.word	0x00000000
        /*0920*/ 	.short	0x010a
        /*0922*/ 	.byte	0xff
	.zero		1


	//   ....[131]....
        /*0924*/ 	.word	0x00008610
        /*0928*/ 	.word	0x00000000
        /*092c*/ 	.word	0x00000000
        /*0930*/ 	.short	0x010a
        /*0932*/ 	.byte	0xff
	.zero		1


	//   ....[132]....
        /*0934*/ 	.word	0x00008670
        /*0938*/ 	.word	0x00000000
        /*093c*/ 	.word	0x00000000
        /*0940*/ 	.short	0x010a
        /*0942*/ 	.byte	0xff
	.zero		1


	//   ....[133]....
        /*0944*/ 	.word	0x000086d0
        /*0948*/ 	.word	0x00000000
        /*094c*/ 	.word	0x00000000
        /*0950*/ 	.short	0x010a
        /*0952*/ 	.byte	0xff
	.zero		1


	//   ....[134]....
        /*0954*/ 	.word	0x00008730
        /*0958*/ 	.word	0x00000000
        /*095c*/ 	.word	0x00000000
        /*0960*/ 	.short	0x010a
        /*0962*/ 	.byte	0xff
	.zero		1


	//   ....[135]....
        /*0964*/ 	.word	0x00008790
        /*0968*/ 	.word	0x00000000
        /*096c*/ 	.word	0x00000000
        /*0970*/ 	.short	0x010a
        /*0972*/ 	.byte	0xff
	.zero		1


	//   ....[136]....
        /*0974*/ 	.word	0x000087f0
        /*0978*/ 	.word	0x00000000
        /*097c*/ 	.word	0x00000000
        /*0980*/ 	.short	0x010a
        /*0982*/ 	.byte	0xff
	.zero		1


	//   ....[137]....
        /*0984*/ 	.word	0x00008850
        /*0988*/ 	.word	0x00000000
        /*098c*/ 	.word	0x00000000
        /*0990*/ 	.short	0x010a
        /*0992*/ 	.byte	0xff
	.zero		1


	//   ....[138]....
        /*0994*/ 	.word	0x000088b0
        /*0998*/ 	.word	0x00000000
        /*099c*/ 	.word	0x00000000
        /*09a0*/ 	.short	0x010a
        /*09a2*/ 	.byte	0xff
	.zero		1


	//   ....[139]....
        /*09a4*/ 	.word	0x00008910
        /*09a8*/ 	.word	0x00000000
        /*09ac*/ 	.word	0x00000000
        /*09b0*/ 	.short	0x010a
        /*09b2*/ 	.byte	0xff
	.zero		1


	//   ....[140]....
        /*09b4*/ 	.word	0x00008970
        /*09b8*/ 	.word	0x00000000
        /*09bc*/ 	.word	0x00000000
        /*09c0*/ 	.short	0x010a
        /*09c2*/ 	.byte	0xff
	.zero		1


	//   ....[141]....
        /*09c4*/ 	.word	0x000089d0
        /*09c8*/ 	.word	0x00000000
        /*09cc*/ 	.word	0x00000000
        /*09d0*/ 	.short	0x010a
        /*09d2*/ 	.byte	0xff
	.zero		1


	//   ....[142]....
        /*09d4*/ 	.word	0x00008a30
        /*09d8*/ 	.word	0x00000000
        /*09dc*/ 	.word	0x00000000
        /*09e0*/ 	.short	0x010a
        /*09e2*/ 	.byte	0xff
	.zero		1


	//   ....[143]....
        /*09e4*/ 	.word	0x00008a90
        /*09e8*/ 	.word	0x00000000
        /*09ec*/ 	.word	0x00000000
        /*09f0*/ 	.short	0x010a
        /*09f2*/ 	.byte	0xff
	.zero		1


	//   ....[144]....
        /*09f4*/ 	.word	0x00008af0
        /*09f8*/ 	.word	0x00000000
        /*09fc*/ 	.word	0x00000000
        /*0a00*/ 	.short	0x010a
        /*0a02*/ 	.byte	0xff
	.zero		1


	//   ....[145]....
        /*0a04*/ 	.word	0x00008b40
        /*0a08*/ 	.word	0x00000002
        /*0a0c*/ 	.word	0x000001a0
        /*0a10*/ 	.short	0x010a
        /*0a12*/ 	.byte	0xff
	.zero		1


	//   ....[146]....
        /*0a14*/ 	.word	0x00008ba0
        /*0a18*/ 	.word	0x00000002
        /*0a1c*/ 	.word	0x00000150
        /*0a20*/ 	.short	0x010a
        /*0a22*/ 	.byte	0xff
	.zero		1


	//   ....[147]....
        /*0a24*/ 	.word	0x00008bf0
        /*0a28*/ 	.word	0x00000002
        /*0a2c*/ 	.word	0x00000140
        /*0a30*/ 	.short	0x010a
        /*0a32*/ 	.byte	0xff
	.zero		1


	//   ....[148]....
        /*0a34*/ 	.word	0x00008c50
        /*0a38*/ 	.word	0x00000000
        /*0a3c*/ 	.word	0x00000150
        /*0a40*/ 	.short	0x010a
        /*0a42*/ 	.byte	0xff
	.zero		1


	//   ....[149]....
        /*0a44*/ 	.word	0x00008ca0
        /*0a48*/ 	.word	0x00000000
        /*0a4c*/ 	.word	0x00000140
        /*0a50*/ 	.short	0x010a
        /*0a52*/ 	.byte	0xff
	.zero		1


	//   ....[150]....
        /*0a54*/ 	.word	0x00008d00
        /*0a58*/ 	.word	0x00000003
        /*0a5c*/ 	.word	0x00000180
        /*0a60*/ 	.short	0x010a
        /*0a62*/ 	.byte	0xff
	.zero		1


	//   ....[151]....
        /*0a64*/ 	.word	0x00008d60
        /*0a68*/ 	.word	0x00000000
        /*0a6c*/ 	.word	0x00000000
        /*0a70*/ 	.short	0x010a
        /*0a72*/ 	.byte	0xff
	.zero		1


	//   ....[152]....
        /*0a74*/ 	.word	0x00008dc0
        /*0a78*/ 	.word	0x00000000
        /*0a7c*/ 	.word	0x00000000
        /*0a80*/ 	.short	0x010a
        /*0a82*/ 	.byte	0xff
	.zero		1


	//   ....[153]....
        /*0a84*/ 	.word	0x00008e20
        /*0a88*/ 	.word	0x00000000
        /*0a8c*/ 	.word	0x00000000
        /*0a90*/ 	.short	0x010a
        /*0a92*/ 	.byte	0xff
	.zero		1


	//   ....[154]....
        /*0a94*/ 	.word	0x00008e80
        /*0a98*/ 	.word	0x00000000
        /*0a9c*/ 	.word	0x00000000
        /*0aa0*/ 	.short	0x010a
        /*0aa2*/ 	.byte	0xff
	.zero		1


	//   ....[155]....
        /*0aa4*/ 	.word	0x00008ee0
        /*0aa8*/ 	.word	0x00000000
        /*0aac*/ 	.word	0x00000000
        /*0ab0*/ 	.short	0x010a
        /*0ab2*/ 	.byte	0xff
	.zero		1


	//   ....[156]....
        /*0ab4*/ 	.word	0x00008f30
        /*0ab8*/ 	.word	0x0000000c
        /*0abc*/ 	.word	0x00000140
        /*0ac0*/ 	.short	0x010a
        /*0ac2*/ 	.byte	0xff
	.zero		1


	//   ....[157]....
        /*0ac4*/ 	.word	0x00008f90
        /*0ac8*/ 	.word	0x00000000
        /*0acc*/ 	.word	0x00000138
        /*0ad0*/ 	.short	0x010a
        /*0ad2*/ 	.byte	0xff
	.zero		1


	//   ....[158]....
        /*0ad4*/ 	.word	0x00008ff0
        /*0ad8*/ 	.word	0x00000000
        /*0adc*/ 	.word	0x00000120
        /*0ae0*/ 	.short	0x010a
        /*0ae2*/ 	.byte	0xff
	.zero		1


	//   ....[159]....
        /*0ae4*/ 	.word	0x00009050
        /*0ae8*/ 	.word	0x00000000
        /*0aec*/ 	.word	0x00000128
        /*0af0*/ 	.short	0x010a
        /*0af2*/ 	.byte	0xff
	.zero		1


	//   ....[160]....
        /*0af4*/ 	.word	0x000090b0
        /*0af8*/ 	.word	0x00000000
        /*0afc*/ 	.word	0x00000120
        /*0b00*/ 	.short	0x010a
        /*0b02*/ 	.byte	0xff
	.zero		1


	//   ....[161]....
        /*0b04*/ 	.word	0x00009100
        /*0b08*/ 	.word	0x00000003
        /*0b0c*/ 	.word	0x00000140
        /*0b10*/ 	.short	0x010a
        /*0b12*/ 	.byte	0xff
	.zero		1


	//   ....[162]....
        /*0b14*/ 	.word	0x00009150
        /*0b18*/ 	.word	0x00000002
        /*0b1c*/ 	.word	0x00000110
        /*0b20*/ 	.short	0x010a
        /*0b22*/ 	.byte	0xff
	.zero		1


	//   ....[163]....
        /*0b24*/ 	.word	0x000091a0
        /*0b28*/ 	.word	0x00000063
        /*0b2c*/ 	.word	0x00000160
        /*0b30*/ 	.short	0x010a
        /*0b32*/ 	.byte	0xff
	.zero		1


	//   ....[164]....
        /*0b34*/ 	.word	0x000091f0
        /*0b38*/ 	.word	0x00000070
        /*0b3c*/ 	.word	0x00000110
        /*0b40*/ 	.short	0x010a
        /*0b42*/ 	.byte	0xff
	.zero		1


	//----- nvinfo : EIATTR_NUM_MBARRIERS
	.align		4
.L_47:
        /*0b44*/ 	.byte	0x03, 0x38
        /*0b46*/ 	.short	0x0038


	//----- nvinfo : EIATTR_EXIT_INSTR_OFFSETS
	.align		4
        /*0b48*/ 	.byte	0x04, 0x1c
        /*0b4a*/ 	.short	(.L_49 - .L_48)


	//   ....[0]....
.L_48:
        /*0b4c*/ 	.word	0x00003580


	//   ....[1]....
        /*0b50*/ 	.word	0x00003a90


	//   ....[2]....
        /*0b54*/ 	.word	0x00003af0


	//   ....[3]....
        /*0b58*/ 	.word	0x00004990


	//   ....[4]....
        /*0b5c*/ 	.word	0x000057a0


	//   ....[5]....
        /*0b60*/ 	.word	0x000057e0


	//   ....[6]....
        /*0b64*/ 	.word	0x000083d0


	//----- nvinfo : EIATTR_MAX_THREADS
	.align		4
.L_49:
        /*0b68*/ 	.byte	0x04, 0x05
        /*0b6a*/ 	.short	(.L_51 - .L_50)
.L_50:
        /*0b6c*/ 	.word	0x00000100
        /*0b70*/ 	.word	0x00000001
        /*0b74*/ 	.word	0x00000001


	//----- nvinfo : EIATTR_CRS_STACK_SIZE
	.align		4
.L_51:
        /*0b78*/ 	.byte	0x04, 0x1e
        /*0b7a*/ 	.short	(.L_53 - .L_52)
.L_52:
        /*0b7c*/ 	.word	0x00000000


	//----- nvinfo : EIATTR_CBANK_PARAM_SIZE
	.align		4
.L_53:
        /*0b80*/ 	.byte	0x03, 0x19
        /*0b82*/ 	.short	0x0800


	//----- nvinfo : EIATTR_PARAM_CBANK
	.align		4
        /*0b84*/ 	.byte	0x04, 0x0a
        /*0b86*/ 	.short	(.L_55 - .L_54)
	.align		4
.L_54:
        /*0b88*/ 	.word	index@(.nv.constant0._ZN7cutlass13device_kernelINS_4gemm6kernel13GemmUniversalIN4cute5tupleIJiiiiEEENS1_10collective13CollectiveMmaINS1_35MainloopSm100TmaUmmaWarpSpecializedILi17ELi2ELi4ENS5_IJNS4_1CILi4EEESB_NSA_ILi1EEEEEEEENS5_IJNSA_ILi64EEENSA_ILi128EEESF_EEENS_12float_e4m3_tENS5_IJlSC_lEEESI_SJ_NS4_8TiledMMAINS4_8MMA_AtomIJNS4_10MMA_TraitsINS4_19SM100_MMA_F8F6F4_SSEJSI_SI_fSF_SG_NS4_17integral_constantINS4_4UMMA5MajorELSQ_0EEESR_NSO_INSP_7ScaleInELSS_0EEEST_EEEEEENS4_6LayoutINS5_IJSC_SC_SC_EEENS5_IJNSA_ILi0EEESY_SY_EEEEENS5_IJNS4_10UnderscoreES11_S11_EEEEENS4_23SM90_TMA_LOAD_MULTICASTENS4_14ComposedLayoutINS4_7SwizzleILi2ELi4ELi3EEENS4_18smem_ptr_flag_bitsILi8EEENSW_INS5_IJNSA_ILi8EEESF_EEENS5_IJSF_SC_EEEEEEEvNS4_8identityES14_S1E_vS1F_EENS_8epilogue10collective18CollectiveEpilogueINS1H_23Sm100TmaWarpSpecializedILi2ELi2ELi32ELb0ELb0EEEJSH_NS5_IJNSW_ISF_SC_EES1M_EEESI_SJ_SI_SJ_NS1H_6fusion15FusionCallbacksIS1L_NS1O_17LinearCombinationISI_fSI_fLNS_15FloatRoundStyleE2EEESH_S1N_JEEENS4_5SM1004TMEM4LOAD26SM100_TMEM_LOAD_16dp32b32xENS4_13SM90_TMA_LOADES1E_NS4_39AutoVectorizingCopyWithAssumedAlignmentILi128EEENS4_14SM90_TMA_STOREES1E_S20_S20_EEEvvEEEEvNT_6ParamsE)
        /*0b8c*/ 	.short	0x0380
        /*0b8e*/ 	.short	0x0800


	//----- nvinfo : EIATTR_SW_WAR
	.align		4
.L_55:
        /*0b90*/ 	.byte	0x04, 0x36
        /*0b92*/ 	.short	(.L_57 - .L_56)
.L_56:
        /*0b94*/ 	.word	0x00000008
.L_57:


//--------------------- .nv.callgraph             --------------------------
	.section	.nv.callgraph,"",@"SHT_CUDA_CALLGRAPH"
	.align	4
	.sectionentsize	8
	.align		4
        /*0000*/ 	.word	0x00000000
	.align		4
        /*0004*/ 	.word	0xffffffff
	.align		4
        /*0008*/ 	.word	index@(_ZN7cutlass13device_kernelINS_4gemm6kernel13GemmUniversalIN4cute5tupleIJiiiiEEENS1_10collective13CollectiveMmaINS1_35MainloopSm100TmaUmmaWarpSpecializedILi17ELi2ELi4ENS5_IJNS4_1CILi4EEESB_NSA_ILi1EEEEEEEENS5_IJNSA_ILi64EEENSA_ILi128EEESF_EEENS_12float_e4m3_tENS5_IJlSC_lEEESI_SJ_NS4_8TiledMMAINS4_8MMA_AtomIJNS4_10MMA_TraitsINS4_19SM100_MMA_F8F6F4_SSEJSI_SI_fSF_SG_NS4_17integral_constantINS4_4UMMA5MajorELSQ_0EEESR_NSO_INSP_7ScaleInELSS_0EEEST_EEEEEENS4_6LayoutINS5_IJSC_SC_SC_EEENS5_IJNSA_ILi0EEESY_SY_EEEEENS5_IJNS4_10UnderscoreES11_S11_EEEEENS4_23SM90_TMA_LOAD_MULTICASTENS4_14ComposedLayoutINS4_7SwizzleILi2ELi4ELi3EEENS4_18smem_ptr_flag_bitsILi8EEENSW_INS5_IJNSA_ILi8EEESF_EEENS5_IJSF_SC_EEEEEEEvNS4_8identityES14_S1E_vS1F_EENS_8epilogue10collective18CollectiveEpilogueINS1H_23Sm100TmaWarpSpecializedILi2ELi2ELi32ELb0ELb0EEEJSH_NS5_IJNSW_ISF_SC_EES1M_EEESI_SJ_SI_SJ_NS1H_6fusion15FusionCallbacksIS1L_NS1O_17LinearCombinationISI_fSI_fLNS_15FloatRoundStyleE2EEESH_S1N_JEEENS4_5SM1004TMEM4LOAD26SM100_TMEM_LOAD_16dp32b32xENS4_13SM90_TMA_LOADES1E_NS4_39AutoVectorizingCopyWithAssumedAlignmentILi128EEENS4_14SM90_TMA_STOREES1E_S20_S20_EEEvvEEEEvNT_6ParamsE)
	.align		4
        /*000c*/ 	.word	index@(__assertfail)
	.align		4
        /*0010*/ 	.word	0x00000000
	.align		4
        /*0014*/ 	.word	0xfffffffe
	.align		4
        /*0018*/ 	.word	0x00000000
	.align		4
        /*001c*/ 	.word	0xfffffffd
	.align		4
        /*0020*/ 	.word	0x00000000
	.align		4
        /*0024*/ 	.word	0xfffffffc


//--------------------- .nv.constant4             --------------------------
	.section	.nv.constant4,"a",@progbits
	.align	8
	.align		8
.nv.constant4:
        /*0000*/ 	.dword	__assertfail
	.align		8
        /*0008*/ 	.dword	__unnamed_1
	.align		8
        /*0010*/ 	.dword	__unnamed_2
	.align		8
        /*0018*/ 	.dword	_ZN40_INTERNAL_20846d75_4_k_cu_70158f30_296144cuda3std3__45__cpo5beginE
	.align		8
        /*0020*/ 	.dword	_ZN40_INTERNAL_20846d75_4_k_cu_70158f30_296144cuda3std3__45__cpo3endE
	.align		8
        /*0028*/ 	.dword	_ZN40_INTERNAL_20846d75_4_k_cu_70158f30_296144cuda3std3__45__cpo6cbeginE
	.align		8
        /*0030*/ 	.dword	_ZN40_INTERNAL_20846d75_4_k_cu_70158f30_296144cuda3std3__45__cpo4cendE
	.align		8
        /*0038*/ 	.dword	_ZN40_INTERNAL_20846d75_4_k_cu_70158f30_296144cuda3std3__442_GLOBAL__N__20846d75_4_k_cu_70158f30_296146ignoreE
	.align		8
        /*0040*/ 	.dword	_ZN40_INTERNAL_20846d75_4_k_cu_70158f30_296144cuda3std3__419piecewise_constructE
	.align		8
        /*0048*/ 	.dword	_ZN40_INTERNAL_20846d75_4_k_cu_70158f30_296144cuda3std3__48in_placeE
	.align		8
        /*0050*/ 	.dword	_ZN40_INTERNAL_20846d75_4_k_cu_70158f30_296144cuda3std6ranges3__45__cpo4swapE
	.align		8
        /*0058*/ 	.dword	_ZN40_INTERNAL_20846d75_4_k_cu_70158f30_296144cuda3std6ranges3__45__cpo9iter_moveE
	.align		8
        /*0060*/ 	.dword	_ZN40_INTERNAL_20846d75_4_k_cu_70158f30_296144cute7productE
	.align		8
        /*0068*/ 	.dword	_ZN40_INTERNAL_20846d75_4_k_cu_70158f30_296144cute1_E
	.align		8
        /*0070*/ 	.dword	$str$25
	.align		8
        /*0078*/ 	.dword	$str$26
	.align		8
        /*0080*/ 	.dword	$str$27
	.align		8
        /*0088*/ 	.dword	$str$28


//--------------------- .text._ZN7cutlass13device_kernelINS_4gemm6kernel13GemmUniversalIN4cute5tupleIJiiiiEEENS1_10collective13CollectiveMmaINS1_35MainloopSm100TmaUmmaWarpSpecializedILi17ELi2ELi4ENS5_IJNS4_1CILi4EEESB_NSA_ILi1EEEEEEEENS5_IJNSA_ILi64EEENSA_ILi128EEESF_EEENS_12float_e4m3_tENS5_IJlSC_lEEESI_SJ_NS4_8TiledMMAINS4_8MMA_AtomIJNS4_10MMA_TraitsINS4_19SM100_MMA_F8F6F4_SSEJSI_SI_fSF_SG_NS4_17integral_constantINS4_4UMMA5MajorELSQ_0EEESR_NSO_INSP_7ScaleInELSS_0EEEST_EEEEEENS4_6LayoutINS5_IJSC_SC_SC_EEENS5_IJNSA_ILi0EEESY_SY_EEEEENS5_IJNS4_10UnderscoreES11_S11_EEEEENS4_23SM90_TMA_LOAD_MULTICASTENS4_14ComposedLayoutINS4_7SwizzleILi2ELi4ELi3EEENS4_18smem_ptr_flag_bitsILi8EEENSW_INS5_IJNSA_ILi8EEESF_EEENS5_IJSF_SC_EEEEEEEvNS4_8identityES14_S1E_vS1F_EENS_8epilogue10collective18CollectiveEpilogueINS1H_23Sm100TmaWarpSpecializedILi2ELi2ELi32ELb0ELb0EEEJSH_NS5_IJNSW_ISF_SC_EES1M_EEESI_SJ_SI_SJ_NS1H_6fusion15FusionCallbacksIS1L_NS1O_17LinearCombinationISI_fSI_fLNS_15FloatRoundStyleE2EEESH_S1N_JEEENS4_5SM1004TMEM4LOAD26SM100_TMEM_LOAD_16dp32b32xENS4_13SM90_TMA_LOADES1E_NS4_39AutoVectorizingCopyWithAssumedAlignmentILi128EEENS4_14SM90_TMA_STOREES1E_S20_S20_EEEvvEEEEvNT_6ParamsE --------------------------
	.section	.text._ZN7cutlass13device_kernelINS_4gemm6kernel13GemmUniversalIN4cute5tupleIJiiiiEEENS1_10collective13CollectiveMmaINS1_35MainloopSm100TmaUmmaWarpSpecializedILi17ELi2ELi4ENS5_IJNS4_1CILi4EEESB_NSA_ILi1EEEEEEEENS5_IJNSA_ILi64EEENSA_ILi128EEESF_EEENS_12float_e4m3_tENS5_IJlSC_lEEESI_SJ_NS4_8TiledMMAINS4_8MMA_AtomIJNS4_10MMA_TraitsINS4_19SM100_MMA_F8F6F4_SSEJSI_SI_fSF_SG_NS4_17integral_constantINS4_4UMMA5MajorELSQ_0EEESR_NSO_INSP_7ScaleInELSS_0EEEST_EEEEEENS4_6LayoutINS5_IJSC_SC_SC_EEENS5_IJNSA_ILi0EEESY_SY_EEEEENS5_IJNS4_10UnderscoreES11_S11_EEEEENS4_23SM90_TMA_LOAD_MULTICASTENS4_14ComposedLayoutINS4_7SwizzleILi2ELi4ELi3EEENS4_18smem_ptr_flag_bitsILi8EEENSW_INS5_IJNSA_ILi8EEESF_EEENS5_IJSF_SC_EEEEEEEvNS4_8identityES14_S1E_vS1F_EENS_8epilogue10collective18CollectiveEpilogueINS1H_23Sm100TmaWarpSpecializedILi2ELi2ELi32ELb0ELb0EEEJSH_NS5_IJNSW_ISF_SC_EES1M_EEESI_SJ_SI_SJ_NS1H_6fusion15FusionCallbacksIS1L_NS1O_17LinearCombinationISI_fSI_fLNS_15FloatRoundStyleE2EEESH_S1N_JEEENS4_5SM1004TMEM4LOAD26SM100_TMEM_LOAD_16dp32b32xENS4_13SM90_TMA_LOADES1E_NS4_39AutoVectorizingCopyWithAssumedAlignmentILi128EEENS4_14SM90_TMA_STOREES1E_S20_S20_EEEvvEEEEvNT_6ParamsE,"ax",@progbits
	.align	128
.text._ZN7cutlass13device_kernelINS_4gemm6kernel13GemmUniversalIN4cute5tupleIJiiiiEEENS1_10collective13CollectiveMmaINS1_35MainloopSm100TmaUmmaWarpSpecializedILi17ELi2ELi4ENS5_IJNS4_1CILi4EEESB_NSA_ILi1EEEEEEEENS5_IJNSA_ILi64EEENSA_ILi128EEESF_EEENS_12float_e4m3_tENS5_IJlSC_lEEESI_SJ_NS4_8TiledMMAINS4_8MMA_AtomIJNS4_10MMA_TraitsINS4_19SM100_MMA_F8F6F4_SSEJSI_SI_fSF_SG_NS4_17integral_constantINS4_4UMMA5MajorELSQ_0EEESR_NSO_INSP_7ScaleInELSS_0EEEST_EEEEEENS4_6LayoutINS5_IJSC_SC_SC_EEENS5_IJNSA_ILi0EEESY_SY_EEEEENS5_IJNS4_10UnderscoreES11_S11_EEEEENS4_23SM90_TMA_LOAD_MULTICASTENS4_14ComposedLayoutINS4_7SwizzleILi2ELi4ELi3EEENS4_18smem_ptr_flag_bitsILi8EEENSW_INS5_IJNSA_ILi8EEESF_EEENS5_IJSF_SC_EEEEEEEvNS4_8identityES14_S1E_vS1F_EENS_8epilogue10collective18CollectiveEpilogueINS1H_23Sm100TmaWarpSpecializedILi2ELi2ELi32ELb0ELb0EEEJSH_NS5_IJNSW_ISF_SC_EES1M_EEESI_SJ_SI_SJ_NS1H_6fusion15FusionCallbacksIS1L_NS1O_17LinearCombinationISI_fSI_fLNS_15FloatRoundStyleE2EEESH_S1N_JEEENS4_5SM1004TMEM4LOAD26SM100_TMEM_LOAD_16dp32b32xENS4_13SM90_TMA_LOADES1E_NS4_39AutoVectorizingCopyWithAssumedAlignmentILi128EEENS4_14SM90_TMA_STOREES1E_S20_S20_EEEvvEEEEvNT_6ParamsE:
        .type           _ZN7cutlass13device_kernelINS_4gemm6kernel13GemmUniversalIN4cute5tupleIJiiiiEEENS1_10collective13CollectiveMmaINS1_35MainloopSm100TmaUmmaWarpSpecializedILi17ELi2ELi4ENS5_IJNS4_1CILi4EEESB_NSA_ILi1EEEEEEEENS5_IJNSA_ILi64EEENSA_ILi128EEESF_EEENS_12float_e4m3_tENS5_IJlSC_lEEESI_SJ_NS4_8TiledMMAINS4_8MMA_AtomIJNS4_10MMA_TraitsINS4_19SM100_MMA_F8F6F4_SSEJSI_SI_fSF_SG_NS4_17integral_constantINS4_4UMMA5MajorELSQ_0EEESR_NSO_INSP_7ScaleInELSS_0EEEST_EEEEEENS4_6LayoutINS5_IJSC_SC_SC_EEENS5_IJNSA_ILi0EEESY_SY_EEEEENS5_IJNS4_10UnderscoreES11_S11_EEEEENS4_23SM90_TMA_LOAD_MULTICASTENS4_14ComposedLayoutINS4_7SwizzleILi2ELi4ELi3EEENS4_18smem_ptr_flag_bitsILi8EEENSW_INS5_IJNSA_ILi8EEESF_EEENS5_IJSF_SC_EEEEEEEvNS4_8identityES14_S1E_vS1F_EENS_8epilogue10collective18CollectiveEpilogueINS1H_23Sm100TmaWarpSpecializedILi2ELi2ELi32ELb0ELb0EEEJSH_NS5_IJNSW_ISF_SC_EES1M_EEESI_SJ_SI_SJ_NS1H_6fusion15FusionCallbacksIS1L_NS1O_17LinearCombinationISI_fSI_fLNS_15FloatRoundStyleE2EEESH_S1N_JEEENS4_5SM1004TMEM4LOAD26SM100_TMEM_LOAD_16dp32b32xENS4_13SM90_TMA_LOADES1E_NS4_39AutoVectorizingCopyWithAssumedAlignmentILi128EEENS4_14SM90_TMA_STOREES1E_S20_S20_EEEvvEEEEvNT_6ParamsE,@function
        .size           _ZN7cutlass13device_kernelINS_4gemm6kernel13GemmUniversalIN4cute5tupleIJiiiiEEENS1_10collective13CollectiveMmaINS1_35MainloopSm100TmaUmmaWarpSpecializedILi17ELi2ELi4ENS5_IJNS4_1CILi4EEESB_NSA_ILi1EEEEEEEENS5_IJNSA_ILi64EEENSA_ILi128EEESF_EEENS_12float_e4m3_tENS5_IJlSC_lEEESI_SJ_NS4_8TiledMMAINS4_8MMA_AtomIJNS4_10MMA_TraitsINS4_19SM100_MMA_F8F6F4_SSEJSI_SI_fSF_SG_NS4_17integral_constantINS4_4UMMA5MajorELSQ_0EEESR_NSO_INSP_7ScaleInELSS_0EEEST_EEEEEENS4_6LayoutINS5_IJSC_SC_SC_EEENS5_IJNSA_ILi0EEESY_SY_EEEEENS5_IJNS4_10UnderscoreES11_S11_EEEEENS4_23SM90_TMA_LOAD_MULTICASTENS4_14ComposedLayoutINS4_7SwizzleILi2ELi4ELi3EEENS4_18smem_ptr_flag_bitsILi8EEENSW_INS5_IJNSA_ILi8EEESF_EEENS5_IJSF_SC_EEEEEEEvNS4_8identityES14_S1E_vS1F_EENS_8epilogue10collective18CollectiveEpilogueINS1H_23Sm100TmaWarpSpecializedILi2ELi2ELi32ELb0ELb0EEEJSH_NS5_IJNSW_ISF_SC_EES1M_EEESI_SJ_SI_SJ_NS1H_6fusion15FusionCallbacksIS1L_NS1O_17LinearCombinationISI_fSI_fLNS_15FloatRoundStyleE2EEESH_S1N_JEEENS4_5SM1004TMEM4LOAD26SM100_TMEM_LOAD_16dp32b32xENS4_13SM90_TMA_LOADES1E_NS4_39AutoVectorizingCopyWithAssumedAlignmentILi128EEENS4_14SM90_TMA_STOREES1E_S20_S20_EEEvvEEEEvNT_6ParamsE,(.L_x_189 - _ZN7cutlass13device_kernelINS_4gemm6kernel13GemmUniversalIN4cute5tupleIJiiiiEEENS1_10collective13CollectiveMmaINS1_35MainloopSm100TmaUmmaWarpSpecializedILi17ELi2ELi4ENS5_IJNS4_1CILi4EEESB_NSA_ILi1EEEEEEEENS5_IJNSA_ILi64EEENSA_ILi128EEESF_EEENS_12float_e4m3_tENS5_IJlSC_lEEESI_SJ_NS4_8TiledMMAINS4_8MMA_AtomIJNS4_10MMA_TraitsINS4_19SM100_MMA_F8F6F4_SSEJSI_SI_fSF_SG_NS4_17integral_constantINS4_4UMMA5MajorELSQ_0EEESR_NSO_INSP_7ScaleInELSS_0EEEST_EEEEEENS4_6LayoutINS5_IJSC_SC_SC_EEENS5_IJNSA_ILi0EEESY_SY_EEEEENS5_IJNS4_10UnderscoreES11_S11_EEEEENS4_23SM90_TMA_LOAD_MULTICASTENS4_14ComposedLayoutINS4_7SwizzleILi2ELi4ELi3EEENS4_18smem_ptr_flag_bitsILi8EEENSW_INS5_IJNSA_ILi8EEESF_EEENS5_IJSF_SC_EEEEEEEvNS4_8identityES14_S1E_vS1F_EENS_8epilogue10collective18CollectiveEpilogueINS1H_23Sm100TmaWarpSpecializedILi2ELi2ELi32ELb0ELb0EEEJSH_NS5_IJNSW_ISF_SC_EES1M_EEESI_SJ_SI_SJ_NS1H_6fusion15FusionCallbacksIS1L_NS1O_17LinearCombinationISI_fSI_fLNS_15FloatRoundStyleE2EEESH_S1N_JEEENS4_5SM1004TMEM4LOAD26SM100_TMEM_LOAD_16dp32b32xENS4_13SM90_TMA_LOADES1E_NS4_39AutoVectorizingCopyWithAssumedAlignmentILi128EEENS4_14SM90_TMA_STOREES1E_S20_S20_EEEvvEEEEvNT_6ParamsE)
        .other          _ZN7cutlass13device_kernelINS_4gemm6kernel13GemmUniversalIN4cute5tupleIJiiiiEEENS1_10collective13CollectiveMmaINS1_35MainloopSm100TmaUmmaWarpSpecializedILi17ELi2ELi4ENS5_IJNS4_1CILi4EEESB_NSA_ILi1EEEEEEEENS5_IJNSA_ILi64EEENSA_ILi128EEESF_EEENS_12float_e4m3_tENS5_IJlSC_lEEESI_SJ_NS4_8TiledMMAINS4_8MMA_AtomIJNS4_10MMA_TraitsINS4_19SM100_MMA_F8F6F4_SSEJSI_SI_fSF_SG_NS4_17integral_constantINS4_4UMMA5MajorELSQ_0EEESR_NSO_INSP_7ScaleInELSS_0EEEST_EEEEEENS4_6LayoutINS5_IJSC_SC_SC_EEENS5_IJNSA_ILi0EEESY_SY_EEEEENS5_IJNS4_10UnderscoreES11_S11_EEEEENS4_23SM90_TMA_LOAD_MULTICASTENS4_14ComposedLayoutINS4_7SwizzleILi2ELi4ELi3EEENS4_18smem_ptr_flag_bitsILi8EEENSW_INS5_IJNSA_ILi8EEESF_EEENS5_IJSF_SC_EEEEEEEvNS4_8identityES14_S1E_vS1F_EENS_8epilogue10collective18CollectiveEpilogueINS1H_23Sm100TmaWarpSpecializedILi2ELi2ELi32ELb0ELb0EEEJSH_NS5_IJNSW_ISF_SC_EES1M_EEESI_SJ_SI_SJ_NS1H_6fusion15FusionCallbacksIS1L_NS1O_17LinearCombinationISI_fSI_fLNS_15FloatRoundStyleE2EEESH_S1N_JEEENS4_5SM1004TMEM4LOAD26SM100_TMEM_LOAD_16dp32b32xENS4_13SM90_TMA_LOADES1E_NS4_39AutoVectorizingCopyWithAssumedAlignmentILi128EEENS4_14SM90_TMA_STOREES1E_S20_S20_EEEvvEEEEvNT_6ParamsE,@"STO_CUDA_ENTRY STV_DEFAULT"
_ZN7cutlass13device_kernelINS_4gemm6kernel13GemmUniversalIN4cute5tupleIJiiiiEEENS1_10collective13CollectiveMmaINS1_35MainloopSm100TmaUmmaWarpSpecializedILi17ELi2ELi4ENS5_IJNS4_1CILi4EEESB_NSA_ILi1EEEEEEEENS5_IJNSA_ILi64EEENSA_ILi128EEESF_EEENS_12float_e4m3_tENS5_IJlSC_lEEESI_SJ_NS4_8TiledMMAINS4_8MMA_AtomIJNS4_10MMA_TraitsINS4_19SM100_MMA_F8F6F4_SSEJSI_SI_fSF_SG_NS4_17integral_constantINS4_4UMMA5MajorELSQ_0EEESR_NSO_INSP_7ScaleInELSS_0EEEST_EEEEEENS4_6LayoutINS5_IJSC_SC_SC_EEENS5_IJNSA_ILi0EEESY_SY_EEEEENS5_IJNS4_10UnderscoreES11_S11_EEEEENS4_23SM90_TMA_LOAD_MULTICASTENS4_14ComposedLayoutINS4_7SwizzleILi2ELi4ELi3EEENS4_18smem_ptr_flag_bitsILi8EEENSW_INS5_IJNSA_ILi8EEESF_EEENS5_IJSF_SC_EEEEEEEvNS4_8identityES14_S1E_vS1F_EENS_8epilogue10collective18CollectiveEpilogueINS1H_23Sm100TmaWarpSpecializedILi2ELi2ELi32ELb0ELb0EEEJSH_NS5_IJNSW_ISF_SC_EES1M_EEESI_SJ_SI_SJ_NS1H_6fusion15FusionCallbacksIS1L_NS1O_17LinearCombinationISI_fSI_fLNS_15FloatRoundStyleE2EEESH_S1N_JEEENS4_5SM1004TMEM4LOAD26SM100_TMEM_LOAD_16dp32b32xENS4_13SM90_TMA_LOADES1E_NS4_39AutoVectorizingCopyWithAssumedAlignmentILi128EEENS4_14SM90_TMA_STOREES1E_S20_S20_EEEvvEEEEvNT_6ParamsE:
[----:B------:R-:W1:Y:S01]  /*0000*/  LDC R1, c[0x0][0x37c] ;  /* 0x0000df00ff017b82 */ /* 0x000e620000000800 */
[----:B------:R-:W2:Y:S01]  /*0010*/  S2R R96, SR_TID.X ;  /* 0x0000000000607919 */ /* 0x000ea20000002100 */
[----:B------:R-:W3:Y:S01]  /*0020*/  LDCU.64 UR8, c[0x0][0x890] ;  /* 0x00011200ff0877ac */ /* 0x000ee20008000a00 */
[----:B------:R-:W-:Y:S02]  /*0030*/  PRMT R88, RZ, 0x7610, R88 ;  /* 0x00007610ff587816 */ /* 0x000fe40000000058 */
[----:B------:R-:W-:Y:S02]  /*0040*/  ELECT P3, URZ, PT ;  /* 0x0000000000ff782f */ /* 0x000fe40003860000 */
[----:B---3--:R-:W-:-:S04]  /*0050*/  ISETP.NE.U32.AND P0, PT, RZ, UR8, PT ;  /* 0x00000008ff007c0c */ /* 0x008fc8000bf05070 */
[----:B------:R-:W-:Y:S02]  /*0060*/  ISETP.NE.AND.EX P1, PT, RZ, UR9, PT, P0 ;  /* 0x00000009ff007c0c */ /* 0x000fe4000bf25300 */
[----:B--2---:R-:W-:-:S05]  /*0070*/  SHF.R.U32.HI R89, RZ, 0x5, R96 ;  /* 0x00000005ff597819 */ /* 0x004fca0000011660 */
[----:B------:R-:W2:Y:S02]  /*0080*/  SHFL.IDX PT, R0, R89, RZ, 0x1f ;  /* 0x00001fff59007589 */ /* 0x000ea400000e0000 */
[----:B--2---:R-:W-:-:S04]  /*0090*/  R2UR UR21, R0 ;  /* 0x00000000001572ca */ /* 0x004fc800000e0000 */
[----:B-1----:R-:W-:Y:S05]  /*00a0*/  @P1 BRA `(.L_x_0) ;  /* 0x0000000000301947 */ /* 0x002fea0003800000 */
[----:B------:R-:W1:Y:S02]  /*00b0*/  LDCU.64 UR4, c[0x0][0x888] ;  /* 0x00011100ff0477ac */ /* 0x000e640008000a00 */
[----:B-1----:R-:W-:-:S04]  /*00c0*/  UISETP.NE.U32.AND UP0, UPT, UR4, URZ, UPT ;  /* 0x000000ff0400728c */ /* 0x002fc8000bf05070 */
[----:B------:R-:W-:-:S09]  /*00d0*/  UISETP.NE.AND.EX UP0, UPT, UR5, URZ, UPT, UP0 ;  /* 0x000000ff0500728c */ /* 0x000fd2000bf05300 */
[----:B------:R-:W-:Y:S05]  /*00e0*/  BRA.U !UP0, `(.L_x_1) ;  /* 0x0000000108147547 */ /* 0x000fea000b800000 */
[----:B------:R-:W1:Y:S01]  /*00f0*/  LDC.64 R2, c[0x0][0x888] ;  /* 0x00022200ff027b82 */ /* 0x000e620000000a00 */
[----:B------:R-:W1:Y:S02]  /*0100*/  LDCU.64 UR4, c[0x0][0x358] ;  /* 0x00006b00ff0477ac */ /* 0x000e640008000a00 */
[----:B-1----:R1:W5:Y:S01]  /*0110*/  LDG.E R41, desc[UR4][R2.64] ;  /* 0x0000000402297981 */ /* 0x002362000c1e1900 */
[----:B------:R-:W-:Y:S01]  /*0120*/  HFMA2 R88, -RZ, RZ, 0, 5.9604644775390625e-08 ;  /* 0x00000001ff587431 */ /* 0x000fe200000001ff */
[----:B------:R-:W-:Y:S05]  /*0130*/  BRA `(.L_x_0) ;  /* 0x00000000000c7947 */ /* 0x000fea0003800000 */
.L_x_1:
[----:B------:R-:W1:Y:S01]  /*0140*/  LDCU UR4, c[0x0][0x880] ;  /* 0x00011000ff0477ac */ /* 0x000e620008000800 */
[----:B------:R-:W-:Y:S01]  /*0150*/  HFMA2 R88, -RZ, RZ, 0, 5.9604644775390625e-08 ;  /* 0x00000001ff587431 */ /* 0x000fe200000001ff */
[----:B-1----:R-:W-:-:S07]  /*0160*/  MOV R41, UR4 ;  /* 0x0000000400297c02 */ /* 0x002fce0008000f00 */
.L_x_0:
[----:B------:R-:W2:Y:S02]  /*0170*/  LDCU.64 UR4, c[0x0][0x8b0] ;  /* 0x00011600ff0477ac */ /* 0x000ea40008000a00 */
[----:B--2---:R-:W-:-:S04]  /*0180*/  UISETP.NE.U32.AND UP0, UPT, UR4, URZ, UPT ;  /* 0x000000ff0400728c */ /* 0x004fc8000bf05070 */
[----:B------:R-:W-:-:S09]  /*0190*/  UISETP.NE.AND.EX UP0, UPT, UR5, URZ, UPT, UP0 ;  /* 0x000000ff0500728c */ /* 0x000fd2000bf05300 */
[----:B------:R-:W-:Y:S05]  /*01a0*/  BRA.U UP0, `(.L_x_2) ;  /* 0x0000000100287547 */ /* 0x000fea000b800000 */
[----:B------:R-:W2:Y:S02]  /*01b0*/  LDCU.64 UR4, c[0x0][0x8a8] ;  /* 0x00011500ff0477ac */ /* 0x000ea40008000a00 */
[----:B--2---:R-:W-:-:S04]  /*01c0*/  UISETP.NE.U32.AND UP0, UPT, UR4, URZ, UPT ;  /* 0x000000ff0400728c */ /* 0x004fc8000bf05070 */
[----:B------:R-:W-:-:S09]  /*01d0*/  UISETP.NE.AND.EX UP0, UPT, UR5, URZ, UPT, UP0 ;  /* 0x000000ff0500728c */ /* 0x000fd2000bf05300 */
[----:B------:R-:W-:Y:S05]  /*01e0*/  BRA.U !UP0, `(.L_x_3) ;  /* 0x0000000108107547 */ /* 0x000fea000b800000 */
[----:B------:R-:W2:Y:S01]  /*01f0*/  LDC.64 R38, c[0x0][0x8a8] ;  /* 0x00022a00ff267b82 */ /* 0x000ea20000000a00 */
[----:B------:R-:W2:Y:S02]  /*0200*/  LDCU.64 UR4, c[0x0][0x358] ;  /* 0x00006b00ff0477ac */ /* 0x000ea40008000a00 */
[----:B--2---:R2:W5:Y:S01]  /*0210*/  LDG.E R38, desc[UR4][R38.64] ;  /* 0x0000000426267981 */ /* 0x004562000c1e1900 */
[----:B------:R-:W-:Y:S05]  /*0220*/  BRA `(.L_x_2) ;  /* 0x0000000000087947 */ /* 0x000fea0003800000 */
.L_x_3:
[----:B------:R-:W2:Y:S02]  /*0230*/  LDCU UR4, c[0x0][0x8a0] ;  /* 0x00011400ff0477ac */ /* 0x000ea40008000800 */
[----:B--2---:R-:W-:Y:S02]  /*0240*/  MOV R38, UR4 ;  /* 0x0000000400267c02 */ /* 0x004fe40008000f00 */
.L_x_2:
[----:B------:R-:W-:Y:S01]  /*0250*/  IMAD.U32 R0, RZ, RZ, UR21 ;  /* 0x00000015ff007e24 */ /* 0x000fe2000f8e00ff */
[----:B------:R-:W-:Y:S04]  /*0260*/  BSSY.RECONVERGENT B0, `(.L_x_4) ;  /* 0x000000c000007945 */ /* 0x000fe80003800200 */
[C---:B------:R-:W-:Y:S02]  /*0270*/  ISETP.NE.OR P2, PT, R0.reuse, 0x1, !P3 ;  /* 0x000000010000780c */ /* 0x040fe40005f45670 */
[----:B------:R-:W-:-:S11]  /*0280*/  ISETP.NE.OR P1, PT, R0, 0x3, !P3 ;  /* 0x000000030000780c */ /* 0x000fd60005f25670 */
[----:B------:R-:W-:Y:S05]  /*0290*/  @P2 BRA `(.L_x_5) ;  /* 0x0000000000202947 */ /* 0x000fea0003800000 */
[----:B------:R-:W3:Y:S02]  /*02a0*/  LDCU.64 UR4, c[0x0][0x348] ;  /* 0x00006900ff0477ac */ /* 0x000ee40008000a00 */
[----:B---3--:R-:W-:Y:S02]  /*02b0*/  UIADD3 UR6, UP1, UPT, UR4, 0x80, URZ ;  /* 0x0000008004067890 */ /* 0x008fe4000ff3e0ff */
[----:B------:R-:W-:Y:S02]  /*02c0*/  UIADD3 UR4, UP0, UPT, UR4, 0x180, URZ ;  /* 0x0000018004047890 */ /* 0x000fe4000ff1e0ff */
[----:B------:R-:W-:Y:S02]  /*02d0*/  UIADD3.X UR7, UPT, UPT, URZ, UR5, URZ, UP1, !UPT ;  /* 0x00000005ff077290 */ /* 0x000fe40008ffe4ff */
[----:B------:R-:W-:-:S07]  /*02e0*/  UIADD3.X UR5, UPT, UPT, URZ, UR5, URZ, UP0, !UPT ;  /* 0x00000005ff057290 */ /* 0x000fce00087fe4ff */
[----:B------:R3:W-:Y:S02]  /*02f0*/  UTMACCTL.PF [UR6] ;  /* 0x00000000060079b9 */ /* 0x0007e40008040000 */
[----:B------:R3:W-:Y:S02]  /*0300*/  UTMACCTL.PF [UR4] ;  /* 0x00000000040079b9 */ /* 0x0007e40008040000 */
[----:B---3--:R-:W-:Y:S01]  /*0310*/  NOP ;  /* 0x0000000000007918 */ /* 0x008fe20000000000 */
.L_x_5:
[----:B------:R-:W-:Y:S05]  /*0320*/  BSYNC.RECONVERGENT B0 ;  /* 0x0000000000007941 */ /* 0x000fea0003800200 */
.L_x_4:
[----:B------:R-:W-:Y:S04]  /*0330*/  BSSY.RECONVERGENT B0, `(.L_x_6) ;  /* 0x000000a000007945 */ /* 0x000fe80003800200 */
        /* <DEDUP_REMOVED lines=9> */
.L_x_7:
[----:B------:R-:W-:Y:S05]  /*03d0*/  BSYNC.RECONVERGENT B0 ;  /* 0x0000000000007941 */ /* 0x000fea0003800200 */
.L_x_6:
[----:B------:R-:W3:Y:S01]  /*03e0*/  LDCU.64 UR4, c[0x0][0x888] ;  /* 0x00011100ff0477ac */ /* 0x000ee20008000a00 */
[----:B------:R-:W-:Y:S01]  /*03f0*/  ISETP.NE.AND.EX P0, PT, RZ, UR9, PT, P0 ;  /* 0x00000009ff007c0c */ /* 0x000fe2000bf05300 */
[----:B------:R-:W-:Y:S01]  /*0400*/  UPLOP3.LUT UP3, UPT, UPT, UPT, UPT, 0x80, 0x8 ;  /* 0x000000000008789c */ /* 0x000fe20003f6f070 */
[----:B---3--:R-:W-:-:S04]  /*0410*/  ISETP.NE.U32.AND P1, PT, RZ, UR4, PT ;  /* 0x00000004ff007c0c */ /* 0x008fc8000bf25070 */
[----:B------:R-:W-:-:S13]  /*0420*/  ISETP.NE.AND.EX P1, PT, RZ, UR5, PT, P1 ;  /* 0x00000005ff007c0c */ /* 0x000fda000bf25310 */
[----:B------:R-:W-:Y:S05]  /*0430*/  @P1 BRA P0, `(.L_x_8) ;  /* 0x0000000000281947 */ /* 0x000fea0000000000 */
[----:B------:R-:W-:Y:S01]  /*0440*/  UISETP.NE.U32.AND UP0, UPT, UR8, URZ, UPT ;  /* 0x000000ff0800728c */ /* 0x000fe2000bf05070 */
[----:B-----5:R-:W-:Y:S01]  /*0450*/  FSETP.NEU.AND P0, PT, R41, RZ, PT ;  /* 0x000000ff2900720b */ /* 0x020fe20003f0d000 */
[----:B------:R-:W-:Y:S02]  /*0460*/  UISETP.NE.U32.AND UP2, UPT, UR4, URZ, UPT ;  /* 0x000000ff0400728c */ /* 0x000fe4000bf45070 */
[----:B------:R-:W-:Y:S02]  /*0470*/  UISETP.NE.AND.EX UP1, UPT, UR9, URZ, UPT, UP0 ;  /* 0x000000ff0900728c */ /* 0x000fe4000bf25300 */
[----:B------:R-:W-:-:S04]  /*0480*/  UISETP.NE.AND.EX UP0, UPT, UR5, URZ, UPT, UP2 ;  /* 0x000000ff0500728c */ /* 0x000fc8000bf05320 */
[----:B------:R-:W-:-:S04]  /*0490*/  USEL UR4, URZ, 0xffffffff, UP0 ;  /* 0xffffffffff047887 */ /* 0x000fc80008000000 */
[----:B------:R-:W-:Y:S01]  /*04a0*/  VOTEU.ANY UP0, P0 ;  /* 0x0000000000ff7886 */ /* 0x000fe20000000100 */
[----:B------:R-:W-:-:S04]  /*04b0*/  @!UP1 USEL UR4, URZ, 0xffffffff, UP0 ;  /* 0xffffffffff049887 */ /* 0x000fc80008000000 */
[----:B------:R-:W-:-:S04]  /*04c0*/  ULOP3.LUT UR4, UR4, 0x1, URZ, 0xc0, !UPT ;  /* 0x0000000104047892 */ /* 0x000fc8000f8ec0ff */
[----:B------:R-:W-:-:S11]  /*04d0*/  UISETP.NE.U32.AND UP3, UPT, UR4, 0x1, UPT ;  /* 0x000000010400788c */ /* 0x000fd6000bf65070 */
.L_x_8:
[----:B-1----:R-:W1:Y:S01]  /*04e0*/  SHFL.IDX PT, R2, R89, RZ, 0x1f ;  /* 0x00001fff59027589 */ /* 0x002e6200000e0000 */
[----:B------:R-:W-:-:S04]  /*04f0*/  UISETP.NE.AND UP0, UPT, UR21, 0x2, UPT ;  /* 0x000000021500788c */ /* 0x000fc8000bf05270 */
[----:B------:R-:W-:Y:S01]  /*0500*/  USEL UR38, URZ, 0x1, UP0 ;  /* 0x00000001ff267887 */ /* 0x000fe20008000000 */
[----:B-1----:R-:W-:-:S13]  /*0510*/  ISETP.NE.AND P0, PT, R2, RZ, PT ;  /* 0x000000ff0200720c */ /* 0x002fda0003f05270 */
[----:B------:R-:W-:Y:S05]  /*0520*/  @P0 BRA `(.L_x_9) ;  /* 0x0000000000cc0947 */ /* 0x000fea0003800000 */
[----:B------:R-:W-:Y:S01]  /*0530*/  ELECT P0, URZ, PT ;  /* 0x0000000000ff782f */ /* 0x000fe20003800000 */
[----:B------:R-:W-:-:S12]  /*0540*/  BSSY.RECONVERGENT B0, `(.L_x_9) ;  /* 0x0000031000007945 */ /* 0x000fd80003800200 */
[----:B------:R-:W-:Y:S05]  /*0550*/  @!P0 BRA `(.L_x_10) ;  /* 0x0000000000bc8947 */ /* 0x000fea0003800000 */
[----:B------:R-:W1:Y:S01]  /*0560*/  S2UR UR4, SR_CgaCtaId ;  /* 0x00000000000479c3 */ /* 0x000e620000008800 */
[----:B------:R-:W-:Y:S01]  /*0570*/  UMOV UR5, 0x400 ;  /* 0x0000040000057882 */ /* 0x000fe20000000000 */
[----:B------:R-:W-:Y:S01]  /*0580*/  UMOV UR8, 0x1 ;  /* 0x0000000100087882 */ /* 0x000fe20000000000 */
[----:B------:R-:W-:Y:S01]  /*0590*/  UMOV UR6, 0x7 ;  /* 0x0000000700067882 */ /* 0x000fe20000000000 */
[----:B------:R-:W-:-:S04]  /*05a0*/  UIADD3 UR8, UPT, UPT, -UR8, 0x100000, URZ ;  /* 0x0010000008087890 */ /* 0x000fc8000fffe1ff */
[----:B------:R-:W-:Y:S02]  /*05b0*/  USHF.L.U32 UR9, UR8, 0xb, URZ ;  /* 0x0000000b08097899 */ /* 0x000fe400080006ff */
[----:B------:R-:W-:Y:S02]  /*05c0*/  USHF.L.U32 UR8, UR8, 0x1, URZ ;  /* 0x0000000108087899 */ /* 0x000fe400080006ff */
[----:B------:R-:W-:-:S04]  /*05d0*/  UIADD3 UR6, UPT, UPT, -UR6, 0x100000, URZ ;  /* 0x0010000006067890 */ /* 0x000fc8000fffe1ff */
[----:B------:R-:W-:Y:S02]  /*05e0*/  USHF.L.U32 UR7, UR6, 0xb, URZ ;  /* 0x0000000b06077899 */ /* 0x000fe400080006ff */
[----:B------:R-:W-:Y:S02]  /*05f0*/  USHF.L.U32 UR6, UR6, 0x1, URZ ;  /* 0x0000000106067899 */ /* 0x000fe400080006ff */
[----:B-1----:R-:W-:Y:S01]  /*0600*/  ULEA UR4, UR4, UR5, 0x18 ;  /* 0x0000000504047291 */ /* 0x002fe2000f8ec0ff */
[----:B------:R-:W1:Y:S11]  /*0610*/  FENCE.VIEW.ASYNC.S ;  /* 0x00000000000073c6 */ /* 0x000e760000000000 */
[----:B-1----:R1:W3:Y:S01]  /*0620*/  SYNCS.EXCH.64 URZ, [UR4], UR8 ;  /* 0x0000000804ff75b2 */ /* 0x0022e20008000100 */
[----:B------:R1:W4:Y:S01]  /*0630*/  SYNCS.EXCH.64 URZ, [UR4+0x88], UR6 ;  /* 0x0000880604ff75b2 */ /* 0x0003220008000100 */
[----:B------:R1:W1:Y:S01]  /*0640*/  SYNCS.EXCH.64 URZ, [UR4+0x8], UR8 ;  /* 0x0000080804ff75b2 */ /* 0x0002620008000100 */
        /* <DEDUP_REMOVED lines=31> */
[----:B---34-:R-:W-:Y:S01]  /*0840*/  NOP ;  /* 0x0000000000007918 */ /* 0x018fe20000000000 */
.L_x_10:
[----:B-1----:R-:W-:Y:S05]  /*0850*/  BSYNC.RECONVERGENT B0 ;  /* 0x0000000000007941 */ /* 0x002fea0003800200 */
.L_x_9:
[----:B------:R-:W1:Y:S01]  /*0860*/  SHFL.IDX PT, R2, R89, RZ, 0x1f ;  /* 0x00001fff59027589 */ /* 0x000e6200000e0000 */
[----:B------:R-:W-:Y:S01]  /*0870*/  NOP ;  /* 0x0000000000007918 */ /* 0x000fe20000000000 */
[----:B-1----:R-:W-:-:S13]  /*0880*/  ISETP.NE.AND P0, PT, R2, 0x1, PT ;  /* 0x000000010200780c */ /* 0x002fda0003f05270 */
[----:B------:R-:W-:Y:S05]  /*0890*/  @P0 BRA `(.L_x_11) ;  /* 0x0000000000480947 */ /* 0x000fea0003800000 */
        /* <DEDUP_REMOVED lines=9> */
[----:B------:R-:W-:Y:S01]  /*0930*/  USHF.L.U32 UR6, UR6, 0x1, URZ ;  /* 0x0000000106067899 */ /* 0x000fe200080006ff */
[----:B------:R-:W-:Y:S01]  /*0940*/  ELECT P0, URZ, PT ;  /* 0x0000000000ff782f */ /* 0x000fe20003800000 */
[----:B-1----:R-:W-:Y:S01]  /*0950*/  ULEA UR4, UR4, UR5, 0x18 ;  /* 0x0000000504047291 */ /* 0x002fe2000f8ec0ff */
[----:B------:R-:W1:Y:S11]  /*0960*/  FENCE.VIEW.ASYNC.S ;  /* 0x00000000000073c6 */ /* 0x000e760000000000 */
[----:B-1----:R1:W3:Y:S01]  /*0970*/  SYNCS.EXCH.64 URZ, [UR4+0x110], UR8 ;  /* 0x0001100804ff75b2 */ /* 0x0022e20008000100 */
[----:B------:R1:W4:Y:S01]  /*0980*/  SYNCS.EXCH.64 URZ, [UR4+0x120], UR6 ;  /* 0x0001200604ff75b2 */ /* 0x0003220008000100 */
[----:B------:R1:W1:Y:S01]  /*0990*/  SYNCS.EXCH.64 URZ, [UR4+0x118], UR8 ;  /* 0x0001180804ff75b2 */ /* 0x0002620008000100 */
[----:B------:R1:W1:Y:S01]  /*09a0*/  SYNCS.EXCH.64 URZ, [UR4+0x128], UR6 ;  /* 0x0001280604ff75b2 */ /* 0x0002620008000100 */
[----:B------:R-:W-:Y:S01]  /*09b0*/  NOP ;  /* 0x0000000000007918 */ /* 0x000fe20000000000 */
.L_x_11:
[----:B------:R-:W2:Y:S01]  /*09c0*/  SHFL.IDX PT, R2, R89, RZ, 0x1f ;  /* 0x00001fff59027589 */ /* 0x000ea200000e0000 */
[----:B------:R-:W-:Y:S01]  /*09d0*/  NOP ;  /* 0x0000000000007918 */ /* 0x000fe20000000000 */
[----:B--2---:R-:W-:-:S13]  /*09e0*/  ISETP.NE.AND P0, PT, R2, 0x3, PT ;  /* 0x000000030200780c */ /* 0x004fda0003f05270 */
[----:B------:R-:W-:Y:S05]  /*09f0*/  @P0 BRA `(.L_x_12) ;  /* 0x0000000000300947 */ /* 0x000fea0003800000 */
[----:B-1----:R-:W1:Y:S01]  /*0a00*/  S2UR UR4, SR_CgaCtaId ;  /* 0x00000000000479c3 */ /* 0x002e620000008800 */
[----:B------:R-:W-:Y:S01]  /*0a10*/  UMOV UR6, 0x400 ;  /* 0x0000040000067882 */ /* 0x000fe20000000000 */
[----:B------:R-:W-:Y:S01]  /*0a20*/  UMOV UR5, 0x20 ;  /* 0x0000002000057882 */ /* 0x000fe20000000000 */
[----:B------:R-:W-:Y:S01]  /*0a30*/  ELECT P0, URZ, PT ;  /* 0x0000000000ff782f */ /* 0x000fe20003800000 */
[----:B-1----:R-:W-:Y:S02]  /*0a40*/  ULEA UR6, UR4, UR6, 0x18 ;  /* 0x0000000604067291 */ /* 0x002fe4000f8ec0ff */
[----:B------:R-:W-:-:S04]  /*0a50*/  UIADD3 UR4, UPT, UPT, -UR5, 0x100000, URZ ;  /* 0x0010000005047890 */ /* 0x000fc8000fffe1ff */
[----:B------:R-:W-:Y:S02]  /*0a60*/  USHF.L.U32 UR5, UR4, 0xb, URZ ;  /* 0x0000000b04057899 */ /* 0x000fe400080006ff */
[----:B------:R-:W-:Y:S01]  /*0a70*/  USHF.L.U32 UR4, UR4, 0x1, URZ ;  /* 0x0000000104047899 */ /* 0x000fe200080006ff */
[----:B------:R-:W1:Y:S11]  /*0a80*/  FENCE.VIEW.ASYNC.S ;  /* 0x00000000000073c6 */ /* 0x000e760000000000 */
[----:B-1----:R2:W1:Y:S01]  /*0a90*/  SYNCS.EXCH.64 URZ, [UR6+0x130], UR4 ;  /* 0x0001300406ff75b2 */ /* 0x0024620008000100 */
[----:B------:R2:W1:Y:S02]  /*0aa0*/  SYNCS.EXCH.64 URZ, [UR6+0x138], UR4 ;  /* 0x0001380406ff75b2 */ /* 0x0004640008000100 */
[----:B--2---:R-:W-:Y:S01]  /*0ab0*/  NOP ;  /* 0x0000000000007918 */ /* 0x004fe20000000000 */
.L_x_12:
[----:B------:R-:W2:Y:S01]  /*0ac0*/  SHFL.IDX PT, R2, R89, RZ, 0x1f ;  /* 0x00001fff59027589 */ /* 0x000ea200000e0000 */
[----:B------:R-:W-:Y:S01]  /*0ad0*/  NOP ;  /* 0x0000000000007918 */ /* 0x000fe20000000000 */
[----:B--2---:R-:W-:-:S13]  /*0ae0*/  ISETP.NE.AND P0, PT, R2, 0x4, PT ;  /* 0x000000040200780c */ /* 0x004fda0003f05270 */
[----:B------:R-:W-:Y:S05]  /*0af0*/  @P0 BRA `(.L_x_13) ;  /* 0x00000000004c0947 */ /* 0x000fea0003800000 */
[----:B-1----:R-:W1:Y:S01]  /*0b00*/  S2UR UR6, SR_CgaCtaId ;  /* 0x00000000000679c3 */ /* 0x002e620000008800 */
[----:B------:R-:W-:Y:S01]  /*0b10*/  UMOV UR4, 0xe20 ;  /* 0x00000e2000047882 */ /* 0x000fe20000000000 */
[----:B------:R-:W-:Y:S01]  /*0b20*/  UMOV UR5, 0x400 ;  /* 0x0000040000057882 */ /* 0x000fe20000000000 */
[----:B------:R-:W-:Y:S01]  /*0b30*/  USEL UR4, UR4, 0xc20, UP3 ;  /* 0x00000c2004047887 */ /* 0x000fe20009800000 */
[----:B------:R-:W-:Y:S01]  /*0b40*/  UMOV UR8, 0x1 ;  /* 0x0000000100087882 */ /* 0x000fe20000000000 */
[----:B------:R-:W-:Y:S01]  /*0b50*/  ELECT P0, URZ, PT ;  /* 0x0000000000ff782f */ /* 0x000fe20003800000 */
[----:B------:R-:W-:-:S04]  /*0b60*/  UIADD3 UR8, UPT, UPT, -UR8, 0x100000, URZ ;  /* 0x0010000008087890 */ /* 0x000fc8000fffe1ff */
[----:B------:R-:W-:Y:S02]  /*0b70*/  USHF.L.U32 UR9, UR8, 0xb, URZ ;  /* 0x0000000b08097899 */ /* 0x000fe400080006ff */
[----:B------:R-:W-:Y:S02]  /*0b80*/  USHF.L.U32 UR8, UR8, 0x1, URZ ;  /* 0x0000000108087899 */ /* 0x000fe400080006ff */
[----:B-1----:R-:W-:Y:S02]  /*0b90*/  ULEA UR6, UR6, UR5, 0x18 ;  /* 0x0000000506067291 */ /* 0x002fe4000f8ec0ff */
[----:B------:R-:W-:-:S04]  /*0ba0*/  UIADD3 UR4, UPT, UPT, -UR4, 0x100000, URZ ;  /* 0x0010000004047890 */ /* 0x000fc8000fffe1ff */
[----:B------:R-:W-:Y:S02]  /*0bb0*/  USHF.L.U32 UR5, UR4, 0xb, URZ ;  /* 0x0000000b04057899 */ /* 0x000fe400080006ff */
[----:B------:R-:W-:Y:S01]  /*0bc0*/  USHF.L.U32 UR4, UR4, 0x1, URZ ;  /* 0x0000000104047899 */ /* 0x000fe200080006ff */
[----:B------:R-:W1:Y:S03]  /*0bd0*/  FENCE.VIEW.ASYNC.S ;  /* 0x00000000000073c6 */ /* 0x000e660000000000 */
[----:B-1----:R2:W1:Y:S08]  /*0be0*/  SYNCS.EXCH.64 URZ, [UR6+0x140], UR8 ;  /* 0x0001400806ff75b2 */ /* 0x0024700008000100 */
[----:B------:R2:W1:Y:S01]  /*0bf0*/  SYNCS.EXCH.64 URZ, [UR6+0x150], UR4 ;  /* 0x0001500406ff75b2 */ /* 0x0004620008000100 */
[----:B------:R2:W1:Y:S01]  /*0c00*/  SYNCS.EXCH.64 URZ, [UR6+0x148], UR8 ;  /* 0x0001480806ff75b2 */ /* 0x0004620008000100 */
[----:B------:R2:W1:Y:S02]  /*0c10*/  SYNCS.EXCH.64 URZ, [UR6+0x158], UR4 ;  /* 0x0001580406ff75b2 */ /* 0x0004640008000100 */
[----:B--2---:R-:W-:Y:S01]  /*0c20*/  NOP ;  /* 0x0000000000007918 */ /* 0x004fe20000000000 */
.L_x_13:
[----:B------:R-:W2:Y:S01]  /*0c30*/  SHFL.IDX PT, R2, R89, RZ, 0x1f ;  /* 0x00001fff59027589 */ /* 0x000ea200000e0000 */
[----:B------:R-:W-:Y:S01]  /*0c40*/  NOP ;  /* 0x0000000000007918 */ /* 0x000fe20000000000 */
[----:B--2---:R-:W-:-:S13]  /*0c50*/  ISETP.NE.AND P0, PT, R2, 0x5, PT ;  /* 0x000000050200780c */ /* 0x004fda0003f05270 */
[----:B------:R-:W-:Y:S05]  /*0c60*/  @P0 BRA `(.L_x_14) ;  /* 0x0000000000580947 */ /* 0x000fea0003800000 */
[----:B-1----:R-:W1:Y:S01]  /*0c70*/  S2UR UR4, SR_CgaCtaId ;  /* 0x00000000000479c3 */ /* 0x002e620000008800 */
        /* <DEDUP_REMOVED lines=12> */
[----:B-1----:R2:W1:Y:S01]  /*0d40*/  SYNCS.EXCH.64 URZ, [UR4+0x160], UR8 ;  /* 0x0001600804ff75b2 */ /* 0x0024620008000100 */
[----:B------:R2:W1:Y:S01]  /*0d50*/  SYNCS.EXCH.64 URZ, [UR4+0x180], UR6 ;  /* 0x0001800604ff75b2 */ /* 0x0004620008000100 */
[----:B------:R2:W1:Y:S01]  /*0d60*/  SYNCS.EXCH.64 URZ, [UR4+0x168], UR8 ;  /* 0x0001680804ff75b2 */ /* 0x0004620008000100 */
[----:B------:R2:W1:Y:S01]  /*0d70*/  SYNCS.EXCH.64 URZ, [UR4+0x188], UR6 ;  /* 0x0001880604ff75b2 */ /* 0x0004620008000100 */
[----:B------:R2:W1:Y:S01]  /*0d80*/  SYNCS.EXCH.64 URZ, [UR4+0x170], UR8 ;  /* 0x0001700804ff75b2 */ /* 0x0004620008000100 */
[----:B------:R2:W1:Y:S01]  /*0d90*/  SYNCS.EXCH.64 URZ, [UR4+0x190], UR6 ;  /* 0x0001900604ff75b2 */ /* 0x0004620008000100 */
[----:B------:R2:W1:Y:S01]  /*0da0*/  SYNCS.EXCH.64 URZ, [UR4+0x178], UR8 ;  /* 0x0001780804ff75b2 */ /* 0x0004620008000100 */
[----:B------:R2:W1:Y:S02]  /*0db0*/  SYNCS.EXCH.64 URZ, [UR4+0x198], UR6 ;  /* 0x0001980604ff75b2 */ /* 0x0004640008000100 */
[----:B--2---:R-:W-:Y:S01]  /*0dc0*/  NOP ;  /* 0x0000000000007918 */ /* 0x004fe20000000000 */
.L_x_14:
[----:B------:R-:W2:Y:S01]  /*0dd0*/  SHFL.IDX PT, R2, R89, RZ, 0x1f ;  /* 0x00001fff59027589 */ /* 0x000ea200000e0000 */
[----:B------:R-:W-:Y:S01]  /*0de0*/  NOP ;  /* 0x0000000000007918 */ /* 0x000fe20000000000 */
[----:B--2---:R-:W-:-:S13]  /*0df0*/  ISETP.NE.AND P0, PT, R2, 0x3, PT ;  /* 0x000000030200780c */ /* 0x004fda0003f05270 */
[----:B------:R-:W-:Y:S05]  /*0e00*/  @P0 BRA `(.L_x_15) ;  /* 0x0000000000380947 */ /* 0x000fea0003800000 */
[----:B------:R-:W2:Y:S01]  /*0e10*/  S2UR UR5, SR_CgaCtaId ;  /* 0x00000000000579c3 */ /* 0x000ea20000008800 */
[----:B-1----:R-:W-:Y:S01]  /*0e20*/  UMOV UR4, 0x400 ;  /* 0x0000040000047882 */ /* 0x002fe20000000000 */
[----:B------:R-:W-:Y:S01]  /*0e30*/  UMOV UR6, 0x20 ;  /* 0x0000002000067882 */ /* 0x000fe20000000000 */
[----:B------:R-:W-:Y:S01]  /*0e40*/  ELECT P0, URZ, PT ;  /* 0x0000000000ff782f */ /* 0x000fe20003800000 */
[----:B------:R-:W-:-:S04]  /*0e50*/  UIADD3 UR6, UPT, UPT, -UR6, 0x100000, URZ ;  /* 0x0010000006067890 */ /* 0x000fc8000fffe1ff */
[----:B------:R-:W-:Y:S02]  /*0e60*/  USHF.L.U32 UR7, UR6, 0xb, URZ ;  /* 0x0000000b06077899 */ /* 0x000fe400080006ff */
[----:B------:R-:W-:Y:S02]  /*0e70*/  USHF.L.U32 UR6, UR6, 0x1, URZ ;  /* 0x0000000106067899 */ /* 0x000fe400080006ff */
[----:B--2---:R-:W-:Y:S01]  /*0e80*/  ULEA UR4, UR5, UR4, 0x18 ;  /* 0x0000000405047291 */ /* 0x004fe2000f8ec0ff */
[----:B------:R-:W1:Y:S11]  /*0e90*/  FENCE.VIEW.ASYNC.S ;  /* 0x00000000000073c6 */ /* 0x000e760000000000 */
[----:B-1----:R2:W1:Y:S01]  /*0ea0*/  SYNCS.EXCH.64 URZ, [UR4+0x1a0], UR6 ;  /* 0x0001a00604ff75b2 */ /* 0x0024620008000100 */
[----:B------:R2:W1:Y:S01]  /*0eb0*/  SYNCS.EXCH.64 URZ, [UR4+0x1b0], UR6 ;  /* 0x0001b00604ff75b2 */ /* 0x0004620008000100 */
[----:B------:R2:W1:Y:S01]  /*0ec0*/  SYNCS.EXCH.64 URZ, [UR4+0x1a8], UR6 ;  /* 0x0001a80604ff75b2 */ /* 0x0004620008000100 */
[----:B------:R2:W1:Y:S02]  /*0ed0*/  SYNCS.EXCH.64 URZ, [UR4+0x1b8], UR6 ;  /* 0x0001b80604ff75b2 */ /* 0x0004640008000100 */
[----:B--2---:R-:W-:Y:S01]  /*0ee0*/  NOP ;  /* 0x0000000000007918 */ /* 0x004fe20000000000 */
.L_x_15:
[----:B------:R-:W2:Y:S01]  /*0ef0*/  LDCU UR33, c[0x0][0x36c] ;  /* 0x00006d80ff2177ac */ /* 0x000ea20008000800 */
[----:B------:R-:W-:Y:S01]  /*0f00*/  ISETP.NE.OR P3, PT, R0, 0x2, !P3 ;  /* 0x000000020000780c */ /* 0x000fe20005f65670 */
[----:B------:R-:W-:Y:S01]  /*0f10*/  NOP ;  /* 0x0000000000007918 */ /* 0x000fe20000000000 */
[----:B------:R-:W-:Y:S01]  /*0f20*/  LOP3.LUT R0, R96, 0x1f, RZ, 0xc0, !PT ;  /* 0x0000001f60007812 */ /* 0x000fe200078ec0ff */
[----:B------:R-:W-:Y:S02]  /*0f30*/  UISETP.NE.AND UP4, UPT, UR21, URZ, UPT ;  /* 0x000000ff1500728c */ /* 0x000fe4000bf85270 */
[----:B--2---:R-:W-:-:S09]  /*0f40*/  UISETP.EQ.U32.AND UP0, UPT, UR33, 0x1, UPT ;  /* 0x000000012100788c */ /* 0x004fd2000bf02070 */
[----:B------:R-:W-:Y:S05]  /*0f50*/  BRA.U !UP0, `(.L_x_16) ;  /* 0x0000000108087547 */ /* 0x000fea000b800000 */
[----:B-1-34-:R-:W-:Y:S01]  /*0f60*/  UCGABAR_ARV ;  /* 0x00000000000079c7 */ /* 0x01afe20008000000 */
[----:B------:R-:W-:Y:S05]  /*0f70*/  BRA `(.L_x_17) ;  /* 0x0000000000047947 */ /* 0x000fea0003800000 */
.L_x_16:
[----:B-1-34-:R-:W-:Y:S01]  /*0f80*/  NOP ;  /* 0x0000000000007918 */ /* 0x01afe20000000000 */
.L_x_17:
[----:B------:R-:W1:Y:S01]  /*0f90*/  S2UR UR8, SR_CTAID.X ;  /* 0x00000000000879c3 */ /* 0x000e620000002500 */
[----:B------:R-:W-:-:S05]  /*0fa0*/  CS2R.32 R3, SR_CgaSize ;  /* 0x0000000000037805 */ /* 0x000fca0000008a00 */
[----:B------:R-:W-:-:S05]  /*0fb0*/  IMAD R3, R3, -0xa0, RZ ;  /* 0xffffff6003037824 */ /* 0x000fca00078e02ff */
[----:B------:R-:W-:-:S14]  /*0fc0*/  R2UR UR4, R3 ;  /* 0x00000000030472ca */ /* 0x000fdc00000e0000 */
[----:B------:R-:W2:Y:S01]  /*0fd0*/  LDCU UR4, c[0x0][UR4+0x2b0] ;  /* 0x00005600040477ac */ /* 0x000ea20008000800 */
[----:B------:R-:W-:-:S05]  /*0fe0*/  CS2R.32 R3, SR_CgaSize ;  /* 0x0000000000037805 */ /* 0x000fca0000008a00 */
[----:B------:R-:W-:-:S05]  /*0ff0*/  IMAD R3, R3, -0xa0, RZ ;  /* 0xffffff6003037824 */ /* 0x000fca00078e02ff */
[----:B------:R-:W-:-:S14]  /*1000*/  R2UR UR5, R3 ;  /* 0x00000000030572ca */ /* 0x000fdc00000e0000 */
[----:B------:R-:W3:Y:S01]  /*1010*/  LDCU UR5, c[0x0][UR5+0x2b4] ;  /* 0x00005680050577ac */ /* 0x000ee20008000800 */
[----:B------:R-:W4:Y:S01]  /*1020*/  S2UR UR9, SR_CTAID.Y ;  /* 0x00000000000979c3 */ /* 0x000f220000002600 */
[----:B------:R-:W-:-:S05]  /*1030*/  CS2R.32 R3, SR_CgaSize ;  /* 0x0000000000037805 */ /* 0x000fca0000008a00 */
[----:B------:R-:W-:-:S05]  /*1040*/  IMAD R3, R3, -0xa0, RZ ;  /* 0xffffff6003037824 */ /* 0x000fca00078e02ff */
[----:B------:R-:W-:-:S14]  /*1050*/  R2UR UR59, R3 ;  /* 0x00000000033b72ca */ /* 0x000fdc00000e0000 */
[----:B------:R-:W3:Y:S01]  /*1060*/  LDCU UR59, c[0x0][UR59+0x2a0] ;  /* 0x000054003b3b77ac */ /* 0x000ee20008000800 */
[----:B------:R-:W3:Y:S01]  /*1070*/  LDCU UR28, c[0x0][0xb24] ;  /* 0x00016480ff1c77ac */ /* 0x000ee20008000800 */
[----:B------:R-:W3:Y:S01]  /*1080*/  S2UR UR6, SR_CgaCtaId ;  /* 0x00000000000679c3 */ /* 0x000ee20000008800 */
[----:B------:R-:W-:-:S05]  /*1090*/  CS2R.32 R3, SR_CgaSize ;  /* 0x0000000000037805 */ /* 0x000fca0000008a00 */
[----:B------:R-:W-:-:S05]  /*10a0*/  IMAD R3, R3, -0xa0, RZ ;  /* 0xffffff6003037824 */ /* 0x000fca00078e02ff */
[----:B------:R-:W-:-:S14]  /*10b0*/  R2UR UR60, R3 ;  /* 0x00000000033c72ca */ /* 0x000fdc00000e0000 */
[----:B------:R-:W3:Y:S01]  /*10c0*/  LDCU UR60, c[0x0][UR60+0x2a4] ;  /* 0x000054803c3c77ac */ /* 0x000ee20008000800 */
[----:B------:R-:W-:Y:S01]  /*10d0*/  UMOV UR27, 0x1111 ;  /* 0x00001111001b7882 */ /* 0x000fe20000000000 */
[----:B------:R-:W-:Y:S01]  /*10e0*/  UMOV UR26, 0xf ;  /* 0x0000000f001a7882 */ /* 0x000fe20000000000 */
[----:B------:R-:W3:Y:S01]  /*10f0*/  LDCU UR42, c[0x0][0xb24] ;  /* 0x00016480ff2a77ac */ /* 0x000ee20008000800 */
[----:B-1----:R-:W-:Y:S01]  /*1100*/  I2FP.F32.U32 R3, UR8 ;  /* 0x0000000800037c45 */ /* 0x002fe20008201000 */
[----:B------:R-:W1:Y:S01]  /*1110*/  S2UR UR36, SR_CTAID.Z ;  /* 0x00000000002479c3 */ /* 0x000e620000002700 */
[----:B------:R-:W1:Y:S03]  /*1120*/  LDCU UR29, c[0x0][0xb30] ;  /* 0x00016600ff1d77ac */ /* 0x000e660008000800 */
[----:B--2---:R-:W-:Y:S01]  /*1130*/  FMUL R3, R3, UR4 ;  /* 0x0000000403037c20 */ /* 0x004fe20008400000 */
[----:B------:R-:W-:Y:S01]  /*1140*/  UISETP.NE.AND UP6, UPT, UR21, 0x2, UPT ;  /* 0x000000021500788c */ /* 0x000fe2000bfc5270 */
[----:B----4-:R-:W-:Y:S01]  /*1150*/  I2FP.F32.U32 R2, UR9 ;  /* 0x0000000900027c45 */ /* 0x010fe20008201000 */
[----:B---3--:R-:W-:-:S03]  /*1160*/  UISETP.GE.AND UP5, UPT, UR28, 0x1, UPT ;  /* 0x000000011c00788c */ /* 0x008fc6000bfa6270 */
[----:B------:R-:W2:Y:S01]  /*1170*/  F2I.U32.TRUNC.NTZ R3, R3 ;  /* 0x0000000300037305 */ /* 0x000ea2000020f000 */
[----:B------:R-:W-:Y:S01]  /*1180*/  UMOV UR16, UR8 ;  /* 0x0000000800107c82 */ /* 0x000fe20008000000 */
[----:B------:R-:W-:Y:S01]  /*1190*/  FMUL R2, R2, UR5 ;  /* 0x0000000502027c20 */ /* 0x000fe20008400000 */
[----:B------:R-:W-:Y:S01]  /*11a0*/  UMOV UR20, UR9 ;  /* 0x0000000900147c82 */ /* 0x000fe20008000000 */
[----:B------:R-:W-:Y:S02]  /*11b0*/  ULOP3.LUT UR49, UR6, 0x3, URZ, 0xc0, !UPT ;  /* 0x0000000306317892 */ /* 0x000fe4000f8ec0ff */
[----:B------:R-:W-:Y:S02]  /*11c0*/  ULOP3.LUT UR4, UR6, 0xc, URZ, 0xc0, !UPT ;  /* 0x0000000c06047892 */ /* 0x000fe4000f8ec0ff */
[----:B------:R-:W3:Y:S01]  /*11d0*/  F2I.U32.TRUNC.NTZ R2, R2 ;  /* 0x0000000200027305 */ /* 0x000ee2000020f000 */
[----:B------:R-:W-:Y:S02]  /*11e0*/  USHF.R.U32.HI UR32, URZ, 0x2, UR6 ;  /* 0x00000002ff207899 */ /* 0x000fe40008011606 */
[----:B------:R-:W-:-:S02]  /*11f0*/  USHF.L.U32 UR31, UR6, 0x8, URZ ;  /* 0x00000008061f7899 */ /* 0x000fc400080006ff */
[----:B------:R-:W-:Y:S02]  /*1200*/  USHF.L.U32 UR30, UR6, 0xb, URZ ;  /* 0x0000000b061e7899 */ /* 0x000fe400080006ff */
[----:B------:R-:W-:Y:S01]  /*1210*/  UISETP.GT.U32.AND UP1, UPT, UR49, 0xffff, UPT ;  /* 0x0000ffff3100788c */ /* 0x000fe2000bf24070 */
[----:B--2---:R-:W-:Y:S01]  /*1220*/  R2UR UR7, R3 ;  /* 0x00000000030772ca */ /* 0x004fe200000e0000 */
[----:B------:R-:W-:Y:S02]  /*1230*/  UISETP.GT.U32.AND UP0, UPT, UR4, 0xffff, UPT ;  /* 0x0000ffff0400788c */ /* 0x000fe4000bf04070 */
[----:B------:R-:W-:Y:S02]  /*1240*/  USEL UR5, UR49, 0xffff, !UP1 ;  /* 0x0000ffff31057887 */ /* 0x000fe4000c800000 */
[----:B------:R-:W-:Y:S01]  /*1250*/  USEL UR4, UR4, 0xffff, !UP0 ;  /* 0x0000ffff04047887 */ /* 0x000fe2000c000000 */
[----:B---3--:R-:W-:Y:S01]  /*1260*/  R2UR UR6, R2 ;  /* 0x00000000020672ca */ /* 0x008fe200000e0000 */
[----:B------:R-:W-:Y:S01]  /*1270*/  ULOP3.LUT UR5, UR5, 0xffff, URZ, 0xc0, !UPT ;  /* 0x0000ffff05057892 */ /* 0x000fe2000f8ec0ff */
[----:B------:R-:W-:Y:S01]  /*1280*/  PRMT R2, RZ, 0x7610, R2 ;  /* 0x00007610ff027816 */ /* 0x000fe20000000002 */
[----:B------:R-:W-:-:S02]  /*1290*/  ULOP3.LUT UR4, UR4, 0xffff, URZ, 0xc0, !UPT ;  /* 0x0000ffff04047892 */ /* 0x000fc4000f8ec0ff */
[----:B------:R-:W-:Y:S02]  /*12a0*/  USHF.L.U32 UR27, UR27, UR5, URZ ;  /* 0x000000051b1b7299 */ /* 0x000fe400080006ff */
[----:B------:R-:W-:Y:S02]  /*12b0*/  USHF.L.U32 UR26, UR26, UR4, URZ ;  /* 0x000000041a1a7299 */ /* 0x000fe400080006ff */
[----:B------:R-:W-:Y:S02]  /*12c0*/  UIADD3 UR5, UPT, UPT, -UR7, URZ, URZ ;  /* 0x000000ff07057290 */ /* 0x000fe4000fffe1ff */
[----:B------:R-:W-:Y:S02]  /*12d0*/  ULOP3.LUT UR31, UR31, 0xc00, URZ, 0xc0, !UPT ;  /* 0x00000c001f1f7892 */ /* 0x000fe4000f8ec0ff */
[----:B------:R-:W-:Y:S02]  /*12e0*/  UIADD3 UR4, UPT, UPT, -UR6, URZ, URZ ;  /* 0x000000ff06047290 */ /* 0x000fe4000fffe1ff */
[----:B------:R-:W-:-:S02]  /*12f0*/  ULOP3.LUT UR30, UR30, 0x1800, URZ, 0xc0, !UPT ;  /* 0x000018001e1e7892 */ /* 0x000fc4000f8ec0ff */
[----:B------:R-:W-:Y:S02]  /*1300*/  UIMAD UR59, UR59, UR5, UR8 ;  /* 0x000000053b3b72a4 */ /* 0x000fe4000f8e0208 */
[----:B------:R-:W-:Y:S01]  /*1310*/  UIMAD UR60, UR60, UR4, UR9 ;  /* 0x000000043c3c72a4 */ /* 0x000fe2000f8e0209 */
[----:B-1----:R-:W-:Y:S11]  /*1320*/  BRA.U UP4, `(.L_x_18) ;  /* 0x0000000104c47547 */ /* 0x002ff6000b800000 */
[----:B------:R-:W-:Y:S02]  /*1330*/  UISETP.NE.AND UP0, UPT, UR60, URZ, UPT ;  /* 0x000000ff3c00728c */ /* 0x000fe4000bf05270 */
[----:B------:R-:W-:Y:S02]  /*1340*/  UISETP.NE.AND UP2, UPT, UR60, 0x1, UPT ;  /* 0x000000013c00788c */ /* 0x000fe4000bf45270 */
[----:B------:R-:W-:Y:S02]  /*1350*/  UISETP.NE.AND UP1, UPT, UR59, URZ, UP0 ;  /* 0x000000ff3b00728c */ /* 0x000fe40008725270 */
[----:B------:R-:W-:Y:S02]  /*1360*/  USEL UR6, URZ, 0x2, UP0 ;  /* 0x00000002ff067887 */ /* 0x000fe40008000000 */
[----:B------:R-:W-:Y:S02]  /*1370*/  USEL UR9, URZ, 0x1, UP1 ;  /* 0x00000001ff097887 */ /* 0x000fe40008800000 */
[----:B------:R-:W-:-:S02]  /*1380*/  UISETP.NE.AND UP1, UPT, UR60, 0x2, UPT ;  /* 0x000000023c00788c */ /* 0x000fc4000bf25270 */
[----:B------:R-:W-:Y:S02]  /*1390*/  USEL UR12, URZ, 0x4, UP0 ;  /* 0x00000004ff0c7887 */ /* 0x000fe40008000000 */
[----:B------:R-:W-:Y:S02]  /*13a0*/  USEL UR17, URZ, 0x8, UP0 ;  /* 0x00000008ff117887 */ /* 0x000fe40008000000 */
[----:B------:R-:W-:Y:S02]  /*13b0*/  UISETP.NE.AND UP0, UPT, UR60, 0x3, UPT ;  /* 0x000000033c00788c */ /* 0x000fe4000bf05270 */
[----:B------:R-:W-:Y:S02]  /*13c0*/  USEL UR4, URZ, 0x100, UP1 ;  /* 0x00000100ff047887 */ /* 0x000fe40008800000 */
[----:B------:R-:W-:Y:S02]  /*13d0*/  USEL UR10, URZ, 0x200, UP1 ;  /* 0x00000200ff0a7887 */ /* 0x000fe40008800000 */
[----:B------:R-:W-:-:S02]  /*13e0*/  USEL UR14, URZ, 0x400, UP1 ;  /* 0x00000400ff0e7887 */ /* 0x000fc40008800000 */
[----:B------:R-:W-:Y:S02]  /*13f0*/  USEL UR19, URZ, 0x800, UP1 ;  /* 0x00000800ff137887 */ /* 0x000fe40008800000 */
[----:B------:R-:W-:Y:S02]  /*1400*/  USEL UR5, URZ, 0x10, UP2 ;  /* 0x00000010ff057887 */ /* 0x000fe40009000000 */
[----:B------:R-:W-:Y:S02]  /*1410*/  UISETP.NE.AND UP1, UPT, UR59, URZ, UPT ;  /* 0x000000ff3b00728c */ /* 0x000fe4000bf25270 */
[----:B------:R-:W-:Y:S02]  /*1420*/  USEL UR7, URZ, 0x1000, UP0 ;  /* 0x00001000ff077887 */ /* 0x000fe40008000000 */
[----:B------:R-:W-:Y:S02]  /*1430*/  USEL UR11, URZ, 0x2000, UP0 ;  /* 0x00002000ff0b7887 */ /* 0x000fe40008000000 */
[----:B------:R-:W-:-:S02]  /*1440*/  USEL UR15, URZ, 0x4000, UP0 ;  /* 0x00004000ff0f7887 */ /* 0x000fc40008000000 */
[----:B------:R-:W-:Y:S02]  /*1450*/  USEL UR22, URZ, 0x8000, UP0 ;  /* 0x00008000ff167887 */ /* 0x000fe40008000000 */
[----:B------:R-:W-:Y:S02]  /*1460*/  UISETP.NE.AND UP0, UPT, UR59, 0x1, UPT ;  /* 0x000000013b00788c */ /* 0x000fe4000bf05270 */
[----:B------:R-:W-:Y:S02]  /*1470*/  USEL UR5, UR5, 0x10, UP1 ;  /* 0x0000001005057887 */ /* 0x000fe40008800000 */
[----:B------:R-:W-:Y:S02]  /*1480*/  USEL UR4, UR4, 0x100, UP1 ;  /* 0x0000010004047887 */ /* 0x000fe40008800000 */
[----:B------:R-:W-:Y:S02]  /*1490*/  USEL UR8, URZ, 0x20, UP2 ;  /* 0x00000020ff087887 */ /* 0x000fe40009000000 */
[----:B------:R-:W-:-:S02]  /*14a0*/  USEL UR7, UR7, 0x1000, UP1 ;  /* 0x0000100007077887 */ /* 0x000fc40008800000 */
[----:B------:R-:W-:Y:S02]  /*14b0*/  USEL UR6, UR6, 0x2, UP0 ;  /* 0x0000000206067887 */ /* 0x000fe40008000000 */
[----:B------:R-:W-:Y:S02]  /*14c0*/  UIADD3 UR4, UPT, UPT, UR4, UR5, UR9 ;  /* 0x0000000504047290 */ /* 0x000fe4000fffe009 */
[----:B------:R-:W-:Y:S02]  /*14d0*/  UISETP.NE.AND UP1, UPT, UR59, 0x2, UPT ;  /* 0x000000023b00788c */ /* 0x000fe4000bf25270 */
[----:B------:R-:W-:Y:S02]  /*14e0*/  USEL UR8, UR8, 0x20, UP0 ;  /* 0x0000002008087887 */ /* 0x000fe40008000000 */
[----:B------:R-:W-:Y:S02]  /*14f0*/  USEL UR5, UR10, 0x200, UP0 ;  /* 0x000002000a057887 */ /* 0x000fe40008000000 */
[----:B------:R-:W-:-:S02]  /*1500*/  UIADD3 UR4, UPT, UPT, UR6, UR7, UR4 ;  /* 0x0000000706047290 */ /* 0x000fc4000fffe004 */
[----:B------:R-:W-:Y:S02]  /*1510*/  USEL UR13, URZ, 0x40, UP2 ;  /* 0x00000040ff0d7887 */ /* 0x000fe40009000000 */
[----:B------:R-:W-:Y:S02]  /*1520*/  USEL UR9, UR11, 0x2000, UP0 ;  /* 0x000020000b097887 */ /* 0x000fe40008000000 */
[----:B------:R-:W-:Y:S02]  /*1530*/  USEL UR7, UR12, 0x4, UP1 ;  /* 0x000000040c077887 */ /* 0x000fe40008800000 */
[----:B------:R-:W-:Y:S02]  /*1540*/  UIADD3 UR4, UPT, UPT, UR5, UR8, UR4 ;  /* 0x0000000805047290 */ /* 0x000fe4000fffe004 */
[----:B------:R-:W-:Y:S02]  /*1550*/  UISETP.NE.AND UP0, UPT, UR59, 0x3, UPT ;  /* 0x000000033b00788c */ /* 0x000fe4000bf05270 */
[----:B------:R-:W-:-:S02]  /*1560*/  USEL UR6, UR13, 0x40, UP1 ;  /* 0x000000400d067887 */ /* 0x000fc40008800000 */
[----:B------:R-:W-:Y:S02]  /*1570*/  USEL UR5, UR14, 0x400, UP1 ;  /* 0x000004000e057887 */ /* 0x000fe40008800000 */
[----:B------:R-:W-:Y:S02]  /*1580*/  UIADD3 UR4, UPT, UPT, UR7, UR9, UR4 ;  /* 0x0000000907047290 */ /* 0x000fe4000fffe004 */
[----:B------:R-:W-:Y:S02]  /*1590*/  USEL UR18, URZ, 0x80, UP2 ;  /* 0x00000080ff127887 */ /* 0x000fe40009000000 */
[----:B------:R-:W-:Y:S02]  /*15a0*/  USEL UR9, UR15, 0x4000, UP1 ;  /* 0x000040000f097887 */ /* 0x000fe40008800000 */
[----:B------:R-:W-:Y:S02]  /*15b0*/  USEL UR8, UR17, 0x8, UP0 ;  /* 0x0000000811087887 */ /* 0x000fe40008000000 */
[----:B------:R-:W-:-:S02]  /*15c0*/  UIADD3 UR4, UPT, UPT, UR5, UR6, UR4 ;  /* 0x0000000605047290 */ /* 0x000fc4000fffe004 */
[----:B------:R-:W-:Y:S02]  /*15d0*/  USEL UR7, UR18, 0x80, UP0 ;  /* 0x0000008012077887 */ /* 0x000fe40008000000 */
[----:B------:R-:W-:Y:S02]  /*15e0*/  USEL UR6, UR19, 0x800, UP0 ;  /* 0x0000080013067887 */ /* 0x000fe40008000000 */
[----:B------:R-:W-:Y:S02]  /*15f0*/  UIADD3 UR4, UPT, UPT, UR8, UR9, UR4 ;  /* 0x0000000908047290 */ /* 0x000fe4000fffe004 */
[----:B------:R-:W-:Y:S02]  /*1600*/  USEL UR5, UR22, 0x8000, UP0 ;  /* 0x0000800016057887 */ /* 0x000fe40008000000 */
[----:B------:R-:W-:-:S04]  /*1610*/  UIADD3 UR4, UPT, UPT, UR6, UR7, UR4 ;  /* 0x0000000706047290 */ /* 0x000fc8000fffe004 */
[----:B------:R-:W-:-:S06]  /*1620*/  UIADD3 UR4, UPT, UPT, UR4, UR5, URZ ;  /* 0x0000000504047290 */ /* 0x000fcc000fffe0ff */
[----:B------:R-:W-:Y:S02]  /*1630*/  MOV R2, UR4 ;  /* 0x0000000400027c02 */ /* 0x000fe40008000f00 */
.L_x_18:
[----:B------:R-:W-:Y:S05]  /*1640*/  BRA.U !UP5, `(.L_x_19) ;  /* 0x000000010dd47547 */ /* 0x000fea000b800000 */
[----:B------:R-:W1:Y:S01]  /*1650*/  LDCU.128 UR12, c[0x0][0xb10] ;  /* 0x00016200ff0c77ac */ /* 0x000e620008000c00 */
[----:B------:R-:W2:Y:S01]  /*1660*/  LDCU UR6, c[0x0][0x370] ;  /* 0x00006e00ff0677ac */ /* 0x000ea20008000800 */
[----:B------:R-:W3:Y:S01]  /*1670*/  LDCU UR5, c[0x0][0x374] ;  /* 0x00006e80ff0577ac */ /* 0x000ee20008000800 */
[----:B------:R-:W4:Y:S01]  /*1680*/  LDCU UR17, c[0x0][0xb0c] ;  /* 0x00016180ff1177ac */ /* 0x000f220008000800 */
[----:B------:R-:W4:Y:S01]  /*1690*/  LDCU UR7, c[0x0][0xb20] ;  /* 0x00016400ff0777ac */ /* 0x000f220008000800 */
[----:B------:R-:W4:Y:S01]  /*16a0*/  LDCU.64 UR8, c[0x0][0xb28] ;  /* 0x00016500ff0877ac */ /* 0x000f220008000a00 */
[----:B-1----:R-:W-:Y:S02]  /*16b0*/  UISETP.NE.AND UP0, UPT, UR14, 0x1, UPT ;  /* 0x000000010e00788c */ /* 0x002fe4000bf05270 */
[----:B---3--:R-:W-:Y:S02]  /*16c0*/  UIMAD.WIDE.U32 UR10, UR5, UR15, URZ ;  /* 0x0000000f050a72a5 */ /* 0x008fe4000f8e00ff */
[----:B--2---:R-:W-:-:S02]  /*16d0*/  UIMAD.WIDE.U32 UR22, UR6, UR12, URZ ;  /* 0x0000000c061672a5 */ /* 0x004fc4000f8e00ff */
[----:B----4-:R-:W-:Y:S02]  /*16e0*/  UISETP.NE.AND UP1, UPT, UR17, 0x1, UPT ;  /* 0x000000011100788c */ /* 0x010fe4000bf25270 */
[----:B------:R-:W-:Y:S01]  /*16f0*/  UISETP.NE.AND UP2, UPT, UR28, 0x1, UPT ;  /* 0x000000011c00788c */ /* 0x000fe2000bf45270 */
[----:B------:R-:W-:Y:S02]  /*1700*/  UMOV UR10, UR11 ;  /* 0x0000000b000a7c82 */ /* 0x000fe40008000000 */
[----:B------:R-:W-:Y:S01]  /*1710*/  UMOV UR22, UR23 ;  /* 0x0000001700167c82 */ /* 0x000fe20008000000 */
[----:B------:R-:W-:Y:S02]  /*1720*/  @UP0 USHF.R.U32.HI UR5, URZ, UR7, UR10 ;  /* 0x00000007ff050299 */ /* 0x000fe4000801160a */
[----:B------:R-:W-:Y:S02]  /*1730*/  UIMAD.WIDE.U32 UR24, UR20, UR15, URZ ;  /* 0x0000000f141872a5 */ /* 0x000fe4000f8e00ff */
[----:B------:R-:W-:-:S02]  /*1740*/  UIMAD.WIDE.U32 UR10, UR5, UR8, URZ ;  /* 0x00000008050a72a5 */ /* 0x000fc4000f8e00ff */
[----:B------:R-:W-:Y:S02]  /*1750*/  @UP1 USHF.R.U32.HI UR6, URZ, UR13, UR22 ;  /* 0x0000000dff061299 */ /* 0x000fe40008011616 */
[----:B------:R-:W-:Y:S02]  /*1760*/  UIMAD.WIDE.U32 UR18, UR16, UR12, URZ ;  /* 0x0000000c101272a5 */ /* 0x000fe4000f8e00ff */
[----:B------:R-:W-:Y:S01]  /*1770*/  UIMAD.WIDE.U32 UR22, UR6, UR8, URZ ;  /* 0x00000008061672a5 */ /* 0x000fe2000f8e00ff */
[----:B------:R-:W-:Y:S01]  /*1780*/  UMOV UR4, UR25 ;  /* 0x0000001900047c82 */ /* 0x000fe20008000000 */
[----:B------:R-:W-:Y:S01]  /*1790*/  UMOV UR10, UR11 ;  /* 0x0000000b000a7c82 */ /* 0x000fe20008000000 */
[----:B------:R-:W-:Y:S02]  /*17a0*/  USHF.R.U32.HI UR4, URZ, UR7, UR4 ;  /* 0x00000007ff047299 */ /* 0x000fe40008011604 */
[----:B------:R-:W-:Y:S01]  /*17b0*/  @UP2 USHF.R.U32.HI UR5, URZ, UR9, UR10 ;  /* 0x00000009ff052299 */ /* 0x000fe2000801160a */
[----:B------:R-:W-:Y:S01]  /*17c0*/  UMOV UR18, UR19 ;  /* 0x0000001300127c82 */ /* 0x000fe20008000000 */
[----:B------:R-:W-:Y:S01]  /*17d0*/  UMOV UR22, UR23 ;  /* 0x0000001700167c82 */ /* 0x000fe20008000000 */
[----:B------:R-:W-:-:S02]  /*17e0*/  USHF.R.U32.HI UR13, URZ, UR13, UR18 ;  /* 0x0000000dff0d7299 */ /* 0x000fc40008011612 */
[----:B------:R-:W-:Y:S02]  /*17f0*/  USEL UR4, UR20, UR4, !UP0 ;  /* 0x0000000414047287 */ /* 0x000fe4000c000000 */
[----:B------:R-:W-:Y:S02]  /*1800*/  @UP2 USHF.R.U32.HI UR6, URZ, UR9, UR22 ;  /* 0x00000009ff062299 */ /* 0x000fe40008011616 */
[----:B------:R-:W-:Y:S02]  /*1810*/  UIMAD UR7, UR5, UR28, URZ ;  /* 0x0000001c050772a4 */ /* 0x000fe4000f8e02ff */
[----:B------:R-:W-:Y:S02]  /*1820*/  USEL UR5, UR16, UR13, !UP1 ;  /* 0x0000000d10057287 */ /* 0x000fe4000c800000 */
[----:B------:R-:W-:Y:S02]  /*1830*/  UIMAD UR12, UR6, UR28, URZ ;  /* 0x0000001c060c72a4 */ /* 0x000fe4000f8e02ff */
[----:B------:R-:W-:-:S02]  /*1840*/  UISETP.GE.AND UP0, UPT, UR4, UR7, UPT ;  /* 0x000000070400728c */ /* 0x000fc4000bf06270 */
[----:B------:R-:W-:Y:S02]  /*1850*/  UIMAD.WIDE.U32 UR10, UR4, UR8, URZ ;  /* 0x00000008040a72a5 */ /* 0x000fe4000f8e00ff */
[----:B------:R-:W-:Y:S02]  /*1860*/  UISETP.GE.OR UP0, UPT, UR5, UR12, UP0 ;  /* 0x0000000c0500728c */ /* 0x000fe40008706670 */
[----:B------:R-:W-:Y:S02]  /*1870*/  UIMAD.WIDE.U32 UR12, UR5, UR8, URZ ;  /* 0x00000008050c72a5 */ /* 0x000fe4000f8e00ff */
[----:B------:R-:W-:Y:S01]  /*1880*/  UIADD3 UR10, UPT, UPT, -UR4, URZ, URZ ;  /* 0x000000ff040a7290 */ /* 0x000fe2000fffe1ff */
[----:B------:R-:W-:Y:S01]  /*1890*/  UMOV UR8, UR11 ;  /* 0x0000000b00087c82 */ /* 0x000fe20008000000 */
[----:B------:R-:W-:Y:S02]  /*18a0*/  UIADD3 UR11, UPT, UPT, -UR5, URZ, URZ ;  /* 0x000000ff050b7290 */ /* 0x000fe4000fffe1ff */
[----:B------:R-:W-:-:S03]  /*18b0*/  USHF.R.U32.HI UR8, URZ, UR9, UR8 ;  /* 0x00000009ff087299 */ /* 0x000fc60008011608 */
[----:B------:R-:W-:Y:S01]  /*18c0*/  @!UP0 UMOV UR7, UR13 ;  /* 0x0000000d00078c82 */ /* 0x000fe20008000000 */
[----:B------:R-:W-:Y:S02]  /*18d0*/  UIMAD UR20, UR14, UR10, UR20 ;  /* 0x0000000a0e1472a4 */ /* 0x000fe4000f8e0214 */
[----:B------:R-:W-:Y:S02]  /*18e0*/  USEL UR8, UR4, UR8, !UP2 ;  /* 0x0000000804087287 */ /* 0x000fe4000d000000 */
[----:B------:R-:W-:Y:S02]  /*18f0*/  @!UP0 USHF.R.U32.HI UR7, URZ, UR9, UR7 ;  /* 0x00000009ff078299 */ /* 0x000fe40008011607 */
[----:B------:R-:W-:Y:S02]  /*1900*/  UIADD3 UR9, UPT, UPT, -UR8, URZ, URZ ;  /* 0x000000ff08097290 */ /* 0x000fe4000fffe1ff */
[----:B------:R-:W-:Y:S02]  /*1910*/  @!UP0 USEL UR7, UR5, UR7, !UP2 ;  /* 0x0000000705078287 */ /* 0x000fe4000d000000 */
[----:B------:R-:W-:-:S02]  /*1920*/  UIMAD UR9, UR28, UR9, UR4 ;  /* 0x000000091c0972a4 */ /* 0x000fc4000f8e0204 */
[----:B------:R-:W-:Y:S02]  /*1930*/  @!UP0 UIADD3 UR8, UPT, UPT, UR8, -UR7, URZ ;  /* 0x8000000708088290 */ /* 0x000fe4000fffe0ff */
[----:B------:R-:W-:Y:S02]  /*1940*/  @!UP0 UIMAD UR6, UR9, UR6, UR7 ;  /* 0x00000006090682a4 */ /* 0x000fe4000f8e0207 */
[----:B------:R-:W-:Y:S02]  /*1950*/  @!UP0 UIMAD UR4, UR8, UR28, UR5 ;  /* 0x0000001c080482a4 */ /* 0x000fe4000f8e0205 */
[----:B------:R-:W-:Y:S02]  /*1960*/  UIMAD UR16, UR17, UR11, UR16 ;  /* 0x0000000b111072a4 */ /* 0x000fe4000f8e0210 */
[----:B------:R-:W-:Y:S01]  /*1970*/  UIMAD UR20, UR4, UR14, UR20 ;  /* 0x0000000e041472a4 */ /* 0x000fe2000f8e0214 */
[----:B------:R-:W-:Y:S02]  /*1980*/  @!UP0 UMOV UR5, UR6 ;  /* 0x0000000600058c82 */ /* 0x000fe40008000000 */
[----:B------:R-:W-:-:S12]  /*1990*/  UIMAD UR16, UR5, UR17, UR16 ;  /* 0x00000011051072a4 */ /* 0x000fd8000f8e0210 */
.L_x_19:
[----:B------:R-:W-:-:S09]  /*19a0*/  UISETP.NE.AND UP0, UPT, UR29, 0x1, UPT ;  /* 0x000000011d00788c */ /* 0x000fd2000bf05270 */
[----:B------:R-:W-:Y:S05]  /*19b0*/  BRA.U UP0, `(.L_x_20) ;  /* 0x0000000100447547 */ /* 0x000fea000b800000 */
[----:B------:R-:W1:Y:S01]  /*19c0*/  LDCU.128 UR8, c[0x0][0xb10] ;  /* 0x00016200ff0877ac */ /* 0x000e620008000c00 */
[----:B------:R-:W2:Y:S01]  /*19d0*/  LDCU UR12, c[0x0][0xb0c] ;  /* 0x00016180ff0c77ac */ /* 0x000ea20008000800 */
[----:B------:R-:W3:Y:S01]  /*19e0*/  LDCU UR13, c[0x0][0xb20] ;  /* 0x00016400ff0d77ac */ /* 0x000ee20008000800 */
[----:B-1----:R-:W-:Y:S02]  /*19f0*/  UIMAD.WIDE.U32 UR6, UR16, UR8, URZ ;  /* 0x00000008100672a5 */ /* 0x002fe4000f8e00ff */
[----:B------:R-:W-:Y:S02]  /*1a00*/  UIMAD.WIDE.U32 UR4, UR20, UR11, URZ ;  /* 0x0000000b140472a5 */ /* 0x000fe4000f8e00ff */
[----:B--2---:R-:W-:Y:S02]  /*1a10*/  UISETP.NE.AND UP1, UPT, UR12, 0x1, UPT ;  /* 0x000000010c00788c */ /* 0x004fe4000bf25270 */
[----:B------:R-:W-:Y:S01]  /*1a20*/  UISETP.NE.AND UP0, UPT, UR10, 0x1, UPT ;  /* 0x000000010a00788c */ /* 0x000fe2000bf05270 */
[----:B------:R-:W-:-:S02]  /*1a30*/  UMOV UR6, UR7 ;  /* 0x0000000700067c82 */ /* 0x000fc40008000000 */
[----:B------:R-:W-:Y:S01]  /*1a40*/  UMOV UR4, UR5 ;  /* 0x0000000500047c82 */ /* 0x000fe20008000000 */
[----:B------:R-:W-:Y:S02]  /*1a50*/  USHF.R.U32.HI UR6, URZ, UR9, UR6 ;  /* 0x00000009ff067299 */ /* 0x000fe40008011606 */
[----:B---3--:R-:W-:Y:S02]  /*1a60*/  USHF.R.U32.HI UR4, URZ, UR13, UR4 ;  /* 0x0000000dff047299 */ /* 0x008fe40008011604 */
[----:B------:R-:W-:Y:S02]  /*1a70*/  USEL UR5, UR16, UR6, !UP1 ;  /* 0x0000000610057287 */ /* 0x000fe4000c800000 */
[----:B------:R-:W-:-:S04]  /*1a80*/  USEL UR4, UR20, UR4, !UP0 ;  /* 0x0000000414047287 */ /* 0x000fc8000c000000 */
[----:B------:R-:W-:Y:S02]  /*1a90*/  UIADD3 UR6, UPT, UPT, UR5, -UR4, URZ ;  /* 0x8000000405067290 */ /* 0x000fe4000fffe0ff */
[----:B------:R-:W-:Y:S02]  /*1aa0*/  UIADD3 UR4, UPT, UPT, -UR5, UR4, URZ ;  /* 0x0000000405047290 */ /* 0x000fe4000fffe1ff */
[----:B------:R-:W-:Y:S02]  /*1ab0*/  UIMAD UR20, UR6, UR10, UR20 ;  /* 0x0000000a061472a4 */ /* 0x000fe4000f8e0214 */
[----:B------:R-:W-:-:S12]  /*1ac0*/  UIMAD UR16, UR4, UR12, UR16 ;  /* 0x0000000c041072a4 */ /* 0x000fd8000f8e0210 */
.L_x_20:
[----:B------:R-:W-:-:S09]  /*1ad0*/  UISETP.EQ.U32.AND UP0, UPT, UR33, 0x1, UPT ;  /* 0x000000012100788c */ /* 0x000fd2000bf02070 */
[----:B------:R-:W-:Y:S05]  /*1ae0*/  BRA.U !UP0, `(.L_x_21) ;  /* 0x00000001080c7547 */ /* 0x000fea000b800000 */
[----:B------:R-:W-:Y:S01]  /*1af0*/  UCGABAR_WAIT ;  /* 0x0000000000007dc7 */ /* 0x000fe20008000000 */
[----:B------:R-:W-:Y:S01]  /*1b00*/  CCTL.IVALL ;  /* 0x00000000ff00798f */ /* 0x000fe20002000000 */
[----:B------:R-:W-:Y:S05]  /*1b10*/  BRA `(.L_x_22) ;  /* 0x0000000000047947 */ /* 0x000fea0003800000 */
.L_x_21:
[----:B------:R-:W-:Y:S06]  /*1b20*/  BAR.SYNC.DEFER_BLOCKING 0x0 ;  /* 0x0000000000007b1d */ /* 0x000fec0000010000 */
.L_x_22:
[----:B------:R-:W-:Y:S05]  /*1b30*/  BRA.U UP6, `(.L_x_23) ;  /* 0x0000001906987547 */ /* 0x000fea000b800000 */
[----:B------:R-:W1:Y:S01]  /*1b40*/  LDCU UR7, c[0x0][0x38c] ;  /* 0x00007180ff0777ac */ /* 0x000e620008000800 */
[----:B------:R-:W2:Y:S01]  /*1b50*/  S2UR UR9, SR_CgaCtaId ;  /* 0x00000000000979c3 */ /* 0x000ea20000008800 */
[----:B------:R-:W-:Y:S01]  /*1b60*/  PLOP3.LUT P1, PT, PT, PT, UP3, 0x80, 0x8 ;  /* 0x000000000008781c */ /* 0x000fe20003f2f038 */
[----:B------:R-:W-:Y:S01]  /*1b70*/  IMAD.MOV.U32 R12, RZ, RZ, 0x1 ;  /* 0x00000001ff0c7424 */ /* 0x000fe200078e00ff */
[----:B------:R-:W-:Y:S01]  /*1b80*/  UMOV UR8, 0x400 ;  /* 0x0000040000087882 */ /* 0x000fe20000000000 */
[----:B------:R-:W-:Y:S01]  /*1b90*/  UISETP.NE.AND UP1, UPT, UR21, URZ, UPT ;  /* 0x000000ff1500728c */ /* 0x000fe2000bf25270 */
[----:B------:R-:W-:Y:S01]  /*1ba0*/  ISETP.EQ.OR P2, PT, R0, RZ, P3 ;  /* 0x000000ff0000720c */ /* 0x000fe20001f42670 */
[----:B------:R-:W-:Y:S01]  /*1bb0*/  USHF.L.U32 UR5, UR32, 0x4, URZ ;  /* 0x0000000420057899 */ /* 0x000fe200080006ff */
[----:B------:R-:W-:Y:S02]  /*1bc0*/  PLOP3.LUT P1, PT, P1, PT, PT, 0x8, 0x80 ;  /* 0x000000000080781c */ /* 0x000fe40000f2e170 */
[----:B------:R-:W-:Y:S01]  /*1bd0*/  CS2R R10, SRZ ;  /* 0x00000000000a7805 */ /* 0x000fe2000001ff00 */
[----:B------:R-:W-:Y:S01]  /*1be0*/  IMAD.MOV.U32 R9, RZ, RZ, RZ ;  /* 0x000000ffff097224 */ /* 0x000fe200078e00ff */
[----:B------:R-:W3:Y:S01]  /*1bf0*/  LDCU UR43, c[0x0][0x370] ;  /* 0x00006e00ff2b77ac */ /* 0x000ee20008000800 */
[----:B------:R-:W-:Y:S01]  /*1c00*/  IMAD.MOV.U32 R8, RZ, RZ, 0x1 ;  /* 0x00000001ff087424 */ /* 0x000fe200078e00ff */
[----:B------:R-:W-:Y:S01]  /*1c10*/  USEL UR25, UR38, 0x2, UP1 ;  /* 0x0000000226197887 */ /* 0x000fe20008800000 */
[----:B------:R-:W4:Y:S01]  /*1c20*/  LDCU.64 UR28, c[0x0][0x348] ;  /* 0x00006900ff1c77ac */ /* 0x000f220008000a00 */
[----:B-1----:R-:W-:-:S02]  /*1c30*/  UIADD3 UR6, UPT, UPT, UR7, 0x3f, URZ ;  /* 0x0000003f07067890 */ /* 0x002fc4000fffe0ff */
[----:B------:R-:W-:Y:S02]  /*1c40*/  UIADD3 UR48, UPT, UPT, UR7, 0x7e, URZ ;  /* 0x0000007e07307890 */ /* 0x000fe4000fffe0ff */
[----:B------:R-:W-:Y:S02]  /*1c50*/  USHF.R.S32.HI UR4, URZ, 0x1f, UR6 ;  /* 0x0000001fff047899 */ /* 0x000fe40008011406 */
[----:B--2---:R-:W-:Y:S02]  /*1c60*/  ULEA UR21, UR9, UR8, 0x18 ;  /* 0x0000000809157291 */ /* 0x004fe4000f8ec0ff */
[----:B------:R-:W-:Y:S02]  /*1c70*/  ULEA.HI UR4, UR4, UR6, URZ, 0x6 ;  /* 0x0000000604047291 */ /* 0x000fe4000f8f30ff */
[----:B------:R-:W-:Y:S02]  /*1c80*/  UIADD3 UR6, UPT, UPT, UR7, -0x1, URZ ;  /* 0xffffffff07067890 */ /* 0x000fe4000fffe0ff */
[----:B------:R-:W-:-:S02]  /*1c90*/  USHF.R.S32.HI UR45, URZ, 0x6, UR4 ;  /* 0x00000006ff2d7899 */ /* 0x000fc40008011404 */
[----:B------:R-:W-:Y:S02]  /*1ca0*/  UISETP.GE.U32.AND UP2, UPT, UR6, -0x7f, UPT ;  /* 0xffffff810600788c */ /* 0x000fe4000bf46070 */
[----:B------:R-:W-:Y:S01]  /*1cb0*/  UISETP.LT.U32.AND UP0, UPT, UR45, 0x11, UPT ;  /* 0x000000112d00788c */ /* 0x000fe2000bf01070 */
[----:B------:R-:W1:Y:S03]  /*1cc0*/  LDCU UR41, c[0x0][0x374] ;  /* 0x00006e80ff2977ac */ /* 0x000e660008000800 */
[----:B------:R-:W-:Y:S02]  /*1cd0*/  USEL UR44, UR45, 0x11, UP0 ;  /* 0x000000112d2c7887 */ /* 0x000fe40008000000 */
[----:B------:R-:W-:Y:S02]  /*1ce0*/  ULOP3.LUT UR46, UR5, 0x30, URZ, 0xe2, !UPT ;  /* 0x00000030052e7892 */ /* 0x000fe4000f8ee2ff */
[----:B------:R-:W-:-:S02]  /*1cf0*/  UIADD3 UR24, UPT, UPT, UR44, -0x1, URZ ;  /* 0xffffffff2c187890 */ /* 0x000fc4000fffe0ff */
[----:B------:R-:W-:Y:S02]  /*1d00*/  @UP2 UIADD3 UR24, UPT, UPT, UR44, URZ, URZ ;  /* 0x000000ff2c182290 */ /* 0x000fe4000fffe0ff */
[----:B------:R-:W-:Y:S02]  /*1d10*/  UIADD3 UR38, UPT, UPT, UR21, 0x4400, UR31 ;  /* 0x0000440015267890 */ /* 0x000fe4000fffe01f */
[----:B------:R-:W-:Y:S02]  /*1d20*/  UIADD3 UR37, UPT, UPT, UR21, 0x15400, UR30 ;  /* 0x0001540015257890 */ /* 0x000fe4000fffe01e */
[----:B------:R-:W-:Y:S02]  /*1d30*/  UIADD3 UR47, UPT, UPT, UR45, -UR44, URZ ;  /* 0x8000002c2d2f7290 */ /* 0x000fe4000fffe0ff */
[----:B------:R-:W-:Y:S01]  /*1d40*/  UIADD3 UR24, UPT, UPT, UR24, 0x1, URZ ;  /* 0x0000000118187890 */ /* 0x000fe2000fffe0ff */
[----:B-1-34-:R-:W-:-:S11]  /*1d50*/  UMOV UR7, URZ ;  /* 0x000000ff00077c82 */ /* 0x01afd60008000000 */
.L_x_43:
[----:B-1----:R-:W1:Y:S02]  /*1d60*/  S2UR UR4, SR_CgaCtaId ;  /* 0x00000000000479c3 */ /* 0x002e640000008800 */
[----:B-1----:R-:W-:-:S09]  /*1d70*/  UISETP.NE.AND UP0, UPT, UR4, URZ, UPT ;  /* 0x000000ff0400728c */ /* 0x002fd2000bf05270 */
[----:B------:R-:W-:Y:S05]  /*1d80*/  BRA.U UP0, `(.L_x_24) ;  /* 0x0000000100287547 */ /* 0x000fea000b800000 */
[----:B------:R-:W-:Y:S02]  /*1d90*/  LEA R0, R9, UR21, 0x3 ;  /* 0x0000001509007c11 */ /* 0x000fe4000f8e18ff */
[----:B------:R-:W-:-:S04]  /*1da0*/  SHF.L.U32 R3, R8, 0x1f, RZ ;  /* 0x0000001f08037819 */ /* 0x000fc800000006ff */
[----:B------:R-:W1:Y:S02]  /*1db0*/  SYNCS.PHASECHK.TRANS64.TRYWAIT P0, [R0+URZ+0x1b0], R3 ;  /* 0x0001b003000075a7 */ /* 0x000e6400080011ff */
[----:B-1----:R-:W-:Y:S05]  /*1dc0*/  @!P0 BRA `(.L_x_25) ;  /* 0x0000006400848947 */ /* 0x002fea0003800000 */
.L_x_126:
[----:B------:R2:W-:Y:S01]  /*1dd0*/  SYNCS.ARRIVE.TRANS64.A1T0 RZ, [R0+URZ+0x1a0], RZ ;  /* 0x0001a0ff00ff79a7 */ /* 0x0005e200081000ff */
[----:B------:R-:W-:-:S05]  /*1de0*/  VIADD R9, R9, 0x1 ;  /* 0x0000000109097836 */ /* 0x000fca0000000000 */
[----:B------:R-:W-:-:S04]  /*1df0*/  ISETP.NE.AND P0, PT, R9, 0x2, PT ;  /* 0x000000020900780c */ /* 0x000fc80003f05270 */
[----:B-1----:R-:W-:Y:S02]  /*1e00*/  SEL R3, RZ, 0x1, P0 ;  /* 0x00000001ff037807 */ /* 0x002fe40000000000 */
[----:B------:R-:W-:Y:S02]  /*1e10*/  SEL R9, R9, RZ, P0 ;  /* 0x000000ff09097207 */ /* 0x000fe40000000000 */
[----:B------:R-:W-:-:S07]  /*1e20*/  LOP3.LUT R8, R8, R3, RZ, 0x3c, !PT ;  /* 0x0000000308087212 */ /* 0x000fce00078e3cff */
.L_x_24:
[----:B------:R-:W-:Y:S01]  /*1e30*/  ULEA UR4, UR7, UR21, 0x3 ;  /* 0x0000001507047291 */ /* 0x000fe2000f8e18ff */
[----:B--2---:R-:W-:Y:S01]  /*1e40*/  SHF.L.U32 R0, R12, 0x1f, RZ ;  /* 0x0000001f0c007819 */ /* 0x004fe200000006ff */
[----:B------:R-:W-:Y:S02]  /*1e50*/  UISETP.GE.U32.AND UP0, UPT, UR48, 0x7f, UPT ;  /* 0x0000007f3000788c */ /* 0x000fe4000bf06070 */
[----:B------:R-:W-:Y:S02]  /*1e60*/  ULEA UR11, UR20, UR49, 0x2 ;  /* 0x00000031140b7291 */ /* 0x000fe4000f8e10ff */
[----:B------:R-:W-:Y:S02]  /*1e70*/  ULEA UR35, UR16, UR46, 0x6 ;  /* 0x0000002e10237291 */ /* 0x000fe4000f8e30ff */
[----:B------:R-:W-:Y:S01]  /*1e80*/  USHF.L.U32 UR11, UR11, 0x5, URZ ;  /* 0x000000050b0b7899 */ /* 0x000fe200080006ff */
[----:B------:R1:W2:Y:S01]  /*1e90*/  SYNCS.PHASECHK.TRANS64.TRYWAIT P0, [UR4+0x88], R0 ;  /* 0x00008800ff0075a7 */ /* 0x0002a20008001104 */
[----:B------:R-:W-:Y:S01]  /*1ea0*/  UMOV UR6, URZ ;  /* 0x000000ff00067c82 */ /* 0x000fe20008000000 */
[----:B------:R-:W-:Y:S09]  /*1eb0*/  BRA.U !UP0, `(.L_x_26) ;  /* 0x0000000108c07547 */ /* 0x000ff2000b800000 */
[----:B------:R-:W-:Y:S01]  /*1ec0*/  UMOV UR13, URZ ;  /* 0x000000ff000d7c82 */ /* 0x000fe20008000000 */
[----:B------:R-:W-:-:S05]  /*1ed0*/  UMOV UR4, UR7 ;  /* 0x0000000700047c82 */ /* 0x000fca0008000000 */
.L_x_32:
[----:B------:R-:W-:Y:S01]  /*1ee0*/  ULEA UR33, UR4, UR21, 0x3 ;  /* 0x0000001504217291 */ /* 0x000fe2000f8e18ff */
[----:B--2---:R-:W-:Y:S01]  /*1ef0*/  @!P3 MOV R2, 0x3000 ;  /* 0x000030000002b802 */ /* 0x004fe20000000f00 */
[----:B--2-4-:R-:W-:Y:S10]  /*1f00*/  @P0 BRA `(.L_x_27) ;  /* 0x00000000000c0947 */ /* 0x014ff40003800000 */
[----:B------:R-:W-:-:S04]  /*1f10*/  SHF.L.U32 R3, R12, 0x1f, RZ ;  /* 0x0000001f0c037819 */ /* 0x000fc800000006ff */
[----:B------:R-:W2:Y:S02]  /*1f20*/  SYNCS.PHASECHK.TRANS64.TRYWAIT P0, [UR33+0x88], R3 ;  /* 0x00008803ff0075a7 */ /* 0x000ea40008001121 */
[----:B--2---:R-:W-:Y:S05]  /*1f30*/  @!P0 BRA `(.L_x_28) ;  /* 0x00000064003c8947 */ /* 0x004fea0003800000 */
.L_x_27:
[----:B------:R2:W-:Y:S01]  /*1f40*/  @!P3 SYNCS.ARRIVE.TRANS64 RZ, [UR33], R2 ;  /* 0x00000002ffffb9a7 */ /* 0x0005e20008000021 */
[----:B------:R-:W-:-:S04]  /*1f50*/  ULOP3.LUT UR5, UR25, 0x2, URZ, 0xfc, !UPT ;  /* 0x0000000219057892 */ /* 0x000fc8000f8efcff */
[----:B------:R-:W-:-:S09]  /*1f60*/  UISETP.NE.AND UP0, UPT, UR5, 0x2, UPT ;  /* 0x000000020500788c */ /* 0x000fd2000bf05270 */
[----:B------:R-:W-:Y:S05]  /*1f70*/  BRA.U UP0, `(.L_x_29) ;  /* 0x0000000100047547 */ /* 0x000fea000b800000 */
[----:B------:R-:W-:Y:S05]  /*1f80*/  BPT.TRAP 0x1 ;  /* 0x000000040000795c */ /* 0x000fea0000300000 */
.L_x_29:
[----:B------:R-:W-:Y:S04]  /*1f90*/  BSSY.RECONVERGENT B0, `(.L_x_30) ;  /* 0x0000003000007945 */ /* 0x000fe80003800200 */
[----:B------:R-:W-:Y:S05]  /*1fa0*/  @P2 BRA `(.L_x_31) ;  /* 0x0000000000042947 */ /* 0x000fea0003800000 */
[----:B------:R-:W-:Y:S05]  /*1fb0*/  BPT.TRAP 0x1 ;  /* 0x000000040000795c */ /* 0x000fea0000300000 */
.L_x_31:
[----:B------:R-:W-:Y:S05]  /*1fc0*/  BSYNC.RECONVERGENT B0 ;  /* 0x0000000000007941 */ /* 0x000fea0003800200 */
.L_x_30:
[----:B------:R-:W-:Y:S02]  /*1fd0*/  UIADD3 UR5, UPT, UPT, UR4, 0x1, URZ ;  /* 0x0000000104057890 */ /* 0x000fe4000fffe0ff */
[----:B------:R-:W-:Y:S02]  /*1fe0*/  ULEA UR32, UR4, UR31, 0xc ;  /* 0x0000001f04207291 */ /* 0x000fe4000f8e60ff */
[----:B------:R-:W-:Y:S02]  /*1ff0*/  UISETP.NE.AND UP0, UPT, UR5, 0x11, UPT ;  /* 0x000000110500788c */ /* 0x000fe4000bf05270 */
[----:B------:R-:W-:Y:S02]  /*2000*/  ULEA UR8, UR4, UR30, 0xd ;  /* 0x0000001e04087291 */ /* 0x000fe4000f8e68ff */
[----:B------:R-:W-:Y:S02]  /*2010*/  USEL UR6, URZ, 0x1, UP0 ;  /* 0x00000001ff067887 */ /* 0x000fe40008000000 */
[----:B------:R-:W-:-:S02]  /*2020*/  USEL UR7, UR5, URZ, UP0 ;  /* 0x000000ff05077287 */ /* 0x000fc40008000000 */
[----:B------:R-:W-:Y:S02]  /*2030*/  UIADD3 UR4, UP0, UPT, UR28, 0x180, URZ ;  /* 0x000001801c047890 */ /* 0x000fe4000ff1e0ff */
[----:B------:R-:W-:Y:S01]  /*2040*/  ULEA UR5, UR7, UR21, 0x3 ;  /* 0x0000001507057291 */ /* 0x000fe2000f8e18ff */
[----:B------:R-:W-:Y:S01]  /*2050*/  LOP3.LUT R12, R12, UR6, RZ, 0x3c, !PT ;  /* 0x000000060c0c7c12 */ /* 0x000fe2000f8e3cff */
[----:B------:R-:W-:Y:S02]  /*2060*/  USHF.L.U32 UR34, UR13, 0x6, URZ ;  /* 0x000000060d227899 */ /* 0x000fe400080006ff */
[----:B------:R-:W-:Y:S01]  /*2070*/  UIADD3 UR13, UPT, UPT, UR13, 0x1, URZ ;  /* 0x000000010d0d7890 */ /* 0x000fe2000fffe0ff */
[----:B-1----:R-:W-:Y:S01]  /*2080*/  SHF.L.U32 R0, R12, 0x1f, RZ ;  /* 0x0000001f0c007819 */ /* 0x002fe200000006ff */
[----:B------:R-:W-:Y:S02]  /*2090*/  UIADD3 UR14, UP1, UPT, UR28, 0x80, URZ ;  /* 0x000000801c0e7890 */ /* 0x000fe4000ff3e0ff */
[----:B------:R-:W-:Y:S01]  /*20a0*/  UIADD3 UR32, UPT, UPT, UR21, 0x4400, UR32 ;  /* 0x0000440015207890 */ /* 0x000fe2000fffe020 */
[----:B------:R3:W4:Y:S01]  /*20b0*/  SYNCS.PHASECHK.TRANS64.TRYWAIT P0, [UR5+0x88], R0 ;  /* 0x00008800ff0075a7 */ /* 0x0007220008001105 */
[----:B------:R-:W-:-:S02]  /*20c0*/  UIADD3.X UR5, UPT, UPT, URZ, UR29, URZ, UP0, !UPT ;  /* 0x0000001dff057290 */ /* 0x000fc400087fe4ff */
[----:B------:R-:W-:Y:S02]  /*20d0*/  UISETP.NE.AND UP0, UPT, UR13, UR24, UPT ;  /* 0x000000180d00728c */ /* 0x000fe4000bf05270 */
[----:B------:R-:W-:Y:S02]  /*20e0*/  UIADD3.X UR15, UPT, UPT, URZ, UR29, URZ, UP1, !UPT ;  /* 0x0000001dff0f7290 */ /* 0x000fe40008ffe4ff */
[----:B------:R-:W-:Y:S02]  /*20f0*/  UPRMT UR16, URZ, 0x5410, UR27 ;  /* 0x00005410ff107896 */ /* 0x000fe4000800001b */
[----:B------:R-:W-:Y:S02]  /*2100*/  UIADD3 UR8, UPT, UPT, UR21, 0x15400, UR8 ;  /* 0x0001540015087890 */ /* 0x000fe4000fffe008 */
[----:B------:R-:W-:Y:S01]  /*2110*/  UPRMT UR6, URZ, 0x5410, UR26 ;  /* 0x00005410ff067896 */ /* 0x000fe2000800001a */
[----:B------:R-:W-:Y:S01]  /*2120*/  UMOV UR18, 0x0 ;  /* 0x0000000000127882 */ /* 0x000fe20000000000 */
[----:B------:R-:W-:Y:S01]  /*2130*/  UMOV UR19, 0x10000000 ;  /* 0x1000000000137882 */ /* 0x000fe20000000000 */
[----:B------:R-:W-:Y:S01]  /*2140*/  UMOV UR12, UR36 ;  /* 0x00000024000c7c82 */ /* 0x000fe20008000000 */
[----:B------:R-:W-:Y:S01]  /*2150*/  UMOV UR9, UR33 ;  /* 0x0000002100097c82 */ /* 0x000fe20008000000 */
[----:B------:R-:W-:Y:S01]  /*2160*/  UMOV UR10, UR34 ;  /* 0x00000022000a7c82 */ /* 0x000fe20008000000 */
[----:B------:R-:W-:Y:S03]  /*2170*/  UTMALDG.3D.MULTICAST [UR32], [UR14], UR16, desc[UR18] ;  /* 0x000012200e0073b4 */ /* 0x000fe60008011810 */
[----:B------:R1:W-:Y:S02]  /*2180*/  UTMALDG.3D.MULTICAST [UR8], [UR4], UR6, desc[UR18] ;  /* 0x00001208040073b4 */ /* 0x0003e40008011806 */
[----:B-1----:R-:W-:Y:S01]  /*2190*/  UMOV UR6, UR24 ;  /* 0x0000001800067c82 */ /* 0x002fe20008000000 */
[----:B------:R-:W-:Y:S01]  /*21a0*/  UMOV UR4, UR7 ;  /* 0x0000000700047c82 */ /* 0x000fe20008000000 */
[----:B---3--:R-:W-:Y:S05]  /*21b0*/  BRA.U UP0, `(.L_x_32) ;  /* 0xfffffffd00487547 */ /* 0x008fea000b83ffff */
.L_x_26:
[----:B------:R-:W-:Y:S01]  /*21c0*/  ULEA UR4, UR7, UR21, 0x3 ;  /* 0x0000001507047291 */ /* 0x000fe2000f8e18ff */
[----:B-1----:R-:W-:Y:S01]  /*21d0*/  SHF.L.U32 R0, R12, 0x1f, RZ ;  /* 0x0000001f0c007819 */ /* 0x002fe200000006ff */
[----:B------:R-:W-:Y:S01]  /*21e0*/  @!P1 SYNCS.ARRIVE.TRANS64.A1T0 RZ, [UR21+0x138], RZ ;  /* 0x000138ffffff99a7 */ /* 0x000fe20008100015 */
[----:B------:R-:W-:-:S06]  /*21f0*/  UISETP.GT.AND UP0, UPT, UR45, UR44, UPT ;  /* 0x0000002c2d00728c */ /* 0x000fcc000bf04270 */
[----:B--2-4-:R1:W2:Y:S03]  /*2200*/  SYNCS.PHASECHK.TRANS64.TRYWAIT P0, [UR4+0x88], R0 ;  /* 0x00008800ff0075a7 */ /* 0x0142a60008001104 */
[----:B------:R-:W-:Y:S05]  /*2210*/  BRA.U !UP0, `(.L_x_33) ;  /* 0x0000000108bc7547 */ /* 0x000fea000b800000 */
[----:B------:R-:W-:Y:S01]  /*2220*/  UIADD3 UR13, UPT, UPT, UR47, UR6, URZ ;  /* 0x000000062f0d7290 */ /* 0x000fe2000fffe0ff */
[----:B------:R-:W-:-:S11]  /*2230*/  UMOV UR4, UR7 ;  /* 0x0000000700047c82 */ /* 0x000fd60008000000 */
.L_x_39:
[----:B------:R-:W-:Y:S01]  /*2240*/  ULEA UR17, UR4, UR21, 0x3 ;  /* 0x0000001504117291 */ /* 0x000fe2000f8e18ff */
[----:B--2---:R-:W-:Y:S01]  /*2250*/  @!P3 MOV R2, 0x3000 ;  /* 0x000030000002b802 */ /* 0x004fe20000000f00 */
[----:B--2-4-:R-:W-:Y:S10]  /*2260*/  @P0 BRA `(.L_x_34) ;  /* 0x00000000000c0947 */ /* 0x014ff40003800000 */
[----:B------:R-:W-:-:S04]  /*2270*/  SHF.L.U32 R3, R12, 0x1f, RZ ;  /* 0x0000001f0c037819 */ /* 0x000fc800000006ff */
[----:B------:R-:W2:Y:S02]  /*2280*/  SYNCS.PHASECHK.TRANS64.TRYWAIT P0, [UR17+0x88], R3 ;  /* 0x00008803ff0075a7 */ /* 0x000ea40008001111 */
[----:B--2---:R-:W-:Y:S05]  /*2290*/  @!P0 BRA `(.L_x_35) ;  /* 0x00000060007c8947 */ /* 0x004fea0003800000 */
.L_x_34:
[----:B------:R2:W-:Y:S01]  /*22a0*/  @!P3 SYNCS.ARRIVE.TRANS64 RZ, [UR17], R2 ;  /* 0x00000002ffffb9a7 */ /* 0x0005e20008000011 */
[----:B------:R-:W-:-:S04]  /*22b0*/  ULOP3.LUT UR5, UR25, 0x2, URZ, 0xfc, !UPT ;  /* 0x0000000219057892 */ /* 0x000fc8000f8efcff */
[----:B------:R-:W-:-:S09]  /*22c0*/  UISETP.NE.AND UP0, UPT, UR5, 0x2, UPT ;  /* 0x000000020500788c */ /* 0x000fd2000bf05270 */
[----:B------:R-:W-:Y:S05]  /*22d0*/  BRA.U UP0, `(.L_x_36) ;  /* 0x0000000100047547 */ /* 0x000fea000b800000 */
[----:B------:R-:W-:Y:S05]  /*22e0*/  BPT.TRAP 0x1 ;  /* 0x000000040000795c */ /* 0x000fea0000300000 */
.L_x_36:
[----:B------:R-:W-:Y:S04]  /*22f0*/  BSSY.RECONVERGENT B0, `(.L_x_37) ;  /* 0x0000003000007945 */ /* 0x000fe80003800200 */
[----:B------:R-:W-:Y:S05]  /*2300*/  @P2 BRA `(.L_x_38) ;  /* 0x0000000000042947 */ /* 0x000fea0003800000 */
[----:B------:R-:W-:Y:S05]  /*2310*/  BPT.TRAP 0x1 ;  /* 0x000000040000795c */ /* 0x000fea0000300000 */
.L_x_38:
[----:B------:R-:W-:Y:S05]  /*2320*/  BSYNC.RECONVERGENT B0 ;  /* 0x0000000000007941 */ /* 0x000fea0003800200 */
.L_x_37:
[----:B------:R-:W-:Y:S02]  /*2330*/  UIADD3 UR5, UPT, UPT, UR4, 0x1, URZ ;  /* 0x0000000104057890 */ /* 0x000fe4000fffe0ff */
[----:B------:R-:W-:Y:S02]  /*2340*/  UIADD3 UR14, UP1, UPT, UR28, 0x80, URZ ;  /* 0x000000801c0e7890 */ /* 0x000fe4000ff3e0ff */
[----:B------:R-:W-:Y:S02]  /*2350*/  UISETP.NE.AND UP0, UPT, UR5, 0x11, UPT ;  /* 0x000000110500788c */ /* 0x000fe4000bf05270 */
[----:B------:R-:W-:Y:S02]  /*2360*/  ULEA UR16, UR4, UR38, 0xc ;  /* 0x0000002604107291 */ /* 0x000fe4000f8e60ff */
[----:B------:R-:W-:Y:S02]  /*2370*/  USEL UR8, URZ, 0x1, UP0 ;  /* 0x00000001ff087887 */ /* 0x000fe40008000000 */
[----:B------:R-:W-:-:S02]  /*2380*/  USEL UR7, UR5, URZ, UP0 ;  /* 0x000000ff05077287 */ /* 0x000fc40008000000 */
[----:B------:R-:W-:Y:S02]  /*2390*/  UIADD3 UR22, UP0, UPT, UR28, 0x180, URZ ;  /* 0x000001801c167890 */ /* 0x000fe4000ff1e0ff */
[----:B------:R-:W-:Y:S01]  /*23a0*/  ULEA UR5, UR7, UR21, 0x3 ;  /* 0x0000001507057291 */ /* 0x000fe2000f8e18ff */
[----:B------:R-:W-:Y:S01]  /*23b0*/  LOP3.LUT R12, R12, UR8, RZ, 0x3c, !PT ;  /* 0x000000080c0c7c12 */ /* 0x000fe2000f8e3cff */
[----:B------:R-:W-:Y:S02]  /*23c0*/  ULEA UR8, UR4, UR37, 0xd ;  /* 0x0000002504087291 */ /* 0x000fe4000f8e68ff */
[----:B------:R-:W-:Y:S01]  /*23d0*/  USHF.L.U32 UR18, UR6, 0x6, URZ ;  /* 0x0000000606127899 */ /* 0x000fe200080006ff */
[----:B-1----:R-:W-:Y:S01]  /*23e0*/  SHF.L.U32 R0, R12, 0x1f, RZ ;  /* 0x0000001f0c007819 */ /* 0x002fe200000006ff */
[----:B------:R-:W-:Y:S02]  /*23f0*/  UPRMT UR4, URZ, 0x5410, UR27 ;  /* 0x00005410ff047896 */ /* 0x000fe4000800001b */
[----:B------:R-:W-:Y:S01]  /*2400*/  UIADD3.X UR15, UPT, UPT, URZ, UR29, URZ, UP1, !UPT ;  /* 0x0000001dff0f7290 */ /* 0x000fe20008ffe4ff */
[----:B------:R3:W4:Y:S01]  /*2410*/  SYNCS.PHASECHK.TRANS64.TRYWAIT P0, [UR5+0x88], R0 ;  /* 0x00008800ff0075a7 */ /* 0x0007220008001105 */
[----:B------:R-:W-:-:S02]  /*2420*/  UPRMT UR5, URZ, 0x5410, UR26 ;  /* 0x00005410ff057896 */ /* 0x000fc4000800001a */
[----:B------:R-:W-:Y:S01]  /*2430*/  UIADD3.X UR23, UPT, UPT, URZ, UR29, URZ, UP0, !UPT ;  /* 0x0000001dff177290 */ /* 0x000fe200087fe4ff */
[----:B------:R-:W-:Y:S01]  /*2440*/  UMOV UR32, 0x0 ;  /* 0x0000000000207882 */ /* 0x000fe20000000000 */
[----:B------:R-:W-:Y:S01]  /*2450*/  UMOV UR33, 0x10000000 ;  /* 0x1000000000217882 */ /* 0x000fe20000000000 */
[----:B------:R-:W-:Y:S01]  /*2460*/  UMOV UR19, UR35 ;  /* 0x0000002300137c82 */ /* 0x000fe20008000000 */
[----:B------:R-:W-:Y:S01]  /*2470*/  UMOV UR20, UR36 ;  /* 0x0000002400147c82 */ /* 0x000fe20008000000 */
[----:B------:R-:W-:Y:S01]  /*2480*/  UMOV UR12, UR36 ;  /* 0x00000024000c7c82 */ /* 0x000fe20008000000 */
[----:B------:R-:W-:Y:S01]  /*2490*/  UMOV UR9, UR17 ;  /* 0x0000001100097c82 */ /* 0x000fe20008000000 */
[----:B------:R-:W-:Y:S01]  /*24a0*/  UMOV UR10, UR18 ;  /* 0x00000012000a7c82 */ /* 0x000fe20008000000 */
[----:B------:R1:W-:Y:S01]  /*24b0*/  UTMALDG.3D.MULTICAST [UR16], [UR14], UR4, desc[UR32] ;  /* 0x000020100e0073b4 */ /* 0x0003e20008011804 */
[----:B------:R-:W-:-:S04]  /*24c0*/  UIADD3 UR6, UPT, UPT, UR6, 0x1, URZ ;  /* 0x0000000106067890 */ /* 0x000fc8000fffe0ff */
[----:B------:R-:W-:Y:S01]  /*24d0*/  UISETP.NE.AND UP0, UPT, UR6, UR13, UPT ;  /* 0x0000000d0600728c */ /* 0x000fe2000bf05270 */
[----:B------:R3:W-:Y:S01]  /*24e0*/  UTMALDG.3D.MULTICAST [UR8], [UR22], UR5, desc[UR32] ;  /* 0x00002008160073b4 */ /* 0x0007e20008011805 */
[----:B-1----:R-:W-:-:S07]  /*24f0*/  UMOV UR4, UR7 ;  /* 0x0000000700047c82 */ /* 0x002fce0008000000 */
[----:B---3--:R-:W-:Y:S05]  /*2500*/  BRA.U UP0, `(.L_x_39) ;  /* 0xfffffffd004c7547 */ /* 0x008fea000b83ffff */
.L_x_33:
[C---:B------:R-:W-:Y:S01]  /*2510*/  LEA R3, R11.reuse, UR21, 0x3 ;  /* 0x000000150b037c11 */ /* 0x040fe2000f8e18ff */
[----:B------:R-:W-:Y:S01]  /*2520*/  NOP ;  /* 0x0000000000007918 */ /* 0x000fe20000000000 */
[----:B-1----:R-:W-:Y:S02]  /*2530*/  SHF.L.U32 R0, R10, 0x1f, RZ ;  /* 0x0000001f0a007819 */ /* 0x002fe400000006ff */
[----:B------:R-:W-:Y:S02]  /*2540*/  LEA R5, R11, UR21, 0x4 ;  /* 0x000000150b057c11 */ /* 0x000fe4000f8e20ff */
[----:B--2-4-:R-:W1:Y:S02]  /*2550*/  SYNCS.PHASECHK.TRANS64.TRYWAIT P0, [R3+URZ+0x140], R0 ;  /* 0x00014000030075a7 */ /* 0x014e6400080011ff */
[----:B-1----:R-:W-:Y:S05]  /*2560*/  @!P0 BRA `(.L_x_40) ;  /* 0x0000005c00e08947 */ /* 0x002fea0003800000 */
.L_x_129:
[----:B------:R-:W2:Y:S01]  /*2570*/  LDS.128 R4, [R5+0x1d0] ;  /* 0x0001d00005047984 */ /* 0x000ea20000000c00 */
[----:B------:R-:W-:Y:S01]  /*2580*/  UISETP.GE.AND UP0, UPT, UR42, 0x1, UPT ;  /* 0x000000012a00788c */ /* 0x000fe2000bf06270 */
[----:B------:R-:W-:Y:S01]  /*2590*/  @!PT LDS RZ, [RZ] ;  /* 0x00000000fffff984 */ /* 0x000fe20000000800 */
[----:B------:R-:W-:Y:S01]  /*25a0*/  @!PT LDS RZ, [RZ] ;  /* 0x00000000fffff984 */ /* 0x000fe20000000800 */
[----:B------:R-:W-:Y:S01]  /*25b0*/  @!PT LDS RZ, [RZ] ;  /* 0x00000000fffff984 */ /* 0x000fe20000000800 */
[----:B------:R-:W-:Y:S01]  /*25c0*/  @!PT LDS RZ, [RZ] ;  /* 0x00000000fffff984 */ /* 0x000fe20000000800 */
[----:B------:R3:W-:Y:S06]  /*25d0*/  MEMBAR.ALL.CTA ;  /* 0x0000000000007992 */ /* 0x0007ec0000008000 */
[----:B---3--:R-:W3:Y:S01]  /*25e0*/  FENCE.VIEW.ASYNC.S ;  /* 0x00000000000073c6 */ /* 0x008ee20000000000 */
[----:B--2---:R-:W-:-:S13]  /*25f0*/  LOP3.LUT P0, RZ, R6, 0x1, RZ, 0xc0, !PT ;  /* 0x0000000106ff7812 */ /* 0x004fda000780c0ff */
[----:B---3--:R-:W-:Y:S01]  /*2600*/  VOTEU.ANY UP1, P0 ;  /* 0x0000000000ff7886 */ /* 0x008fe20000020100 */
[----:B------:R-:W-:-:S13]  /*2610*/  PLOP3.LUT P0, PT, PT, PT, UP1, 0x80, 0x8 ;  /* 0x000000000008781c */ /* 0x000fda0003f0f018 */
[----:B-1----:R-:W-:Y:S02]  /*2620*/  @P0 LOP3.LUT R0, R5, 0xffff, RZ, 0xc0, !PT ;  /* 0x0000ffff05000812 */ /* 0x002fe400078ec0ff */
[----:B------:R-:W-:Y:S02]  /*2630*/  @P0 MOV R2, R4 ;  /* 0x0000000400020202 */ /* 0x000fe40000000f00 */
[----:B------:R-:W-:Y:S01]  /*2640*/  @P0 R2UR UR5, R0 ;  /* 0x00000000000502ca */ /* 0x000fe200000e0000 */
[----:B------:R-:W-:Y:S01]  /*2650*/  VIADD R0, R3, 0x150 ;  /* 0x0000015003007836 */ /* 0x000fe20000000000 */
[----:B------:R-:W-:Y:S02]  /*2660*/  @P0 SHF.R.U32.HI R4, RZ, 0x10, R5 ;  /* 0x00000010ff040819 */ /* 0x000fe40000011605 */
[----:B------:R-:W-:Y:S02]  /*2670*/  @P0 R2UR UR6, R2 ;  /* 0x00000000020602ca */ /* 0x000fe400000e0000 */
[----:B------:R-:W-:-:S02]  /*2680*/  PRMT R0, RZ, 0x654, R0 ;  /* 0x00000654ff007816 */ /* 0x000fc40000000000 */
[----:B------:R-:W-:Y:S02]  /*2690*/  @P0 R2UR UR4, R4 ;  /* 0x00000000040402ca */ /* 0x000fe400000e0000 */
[----:B------:R1:W-:Y:S03]  /*26a0*/  SYNCS.ARRIVE.TRANS64.RED.A1T0 RZ, [R0+URZ], RZ ;  /* 0x000000ff00ff79a7 */ /* 0x0003e600081004ff */
[----:B------:R-:W-:-:S04]  /*26b0*/  @UP1 UMOV UR39, UR5 ;  /* 0x0000000500271c82 */ /* 0x000fc80008000000 */
[----:B------:R-:W-:-:S04]  /*26c0*/  @UP1 UMOV UR40, UR6 ;  /* 0x0000000600281c82 */ /* 0x000fc80008000000 */
[----:B------:R-:W-:Y:S01]  /*26d0*/  @UP1 UMOV UR36, UR4 ;  /* 0x0000000400241c82 */ /* 0x000fe20008000000 */
[----:B------:R-:W-:Y:S05]  /*26e0*/  BRA.U !UP0, `(.L_x_41) ;  /* 0x0000000108d47547 */ /* 0x000fea000b800000 */
[----:B------:R-:W2:Y:S01]  /*26f0*/  LDCU.128 UR12, c[0x0][0xb10] ;  /* 0x00016200ff0c77ac */ /* 0x000ea20008000c00 */
[----:B------:R-:W3:Y:S01]  /*2700*/  LDCU UR22, c[0x0][0xb20] ;  /* 0x00016400ff1677ac */ /* 0x000ee20008000800 */
[----:B------:R-:W4:Y:S01]  /*2710*/  LDCU UR20, c[0x0][0xb0c] ;  /* 0x00016180ff1477ac */ /* 0x000f220008000800 */
[----:B------:R-:W1:Y:S01]  /*2720*/  LDCU.64 UR8, c[0x0][0xb28] ;  /* 0x00016500ff0877ac */ /* 0x000e620008000a00 */
[----:B------:R-:W-:Y:S02]  /*2730*/  UISETP.NE.AND UP3, UPT, UR42, 0x1, UPT ;  /* 0x000000012a00788c */ /* 0x000fe4000bf65270 */
[----:B--2---:R-:W-:Y:S02]  /*2740*/  UIMAD.WIDE.U32 UR10, UR41, UR15, URZ ;  /* 0x0000000f290a72a5 */ /* 0x004fe4000f8e00ff */
[----:B------:R-:W-:Y:S02]  /*2750*/  UIMAD.WIDE.U32 UR4, UR43, UR12, URZ ;  /* 0x0000000c2b0472a5 */ /* 0x000fe4000f8e00ff */
[----:B------:R-:W-:-:S02]  /*2760*/  UISETP.NE.AND UP0, UPT, UR14, 0x1, UPT ;  /* 0x000000010e00788c */ /* 0x000fc4000bf05270 */
[----:B------:R-:W-:Y:S01]  /*2770*/  UIMAD.WIDE.U32 UR18, UR39, UR15, URZ ;  /* 0x0000000f271272a5 */ /* 0x000fe2000f8e00ff */
[----:B------:R-:W-:Y:S02]  /*2780*/  UMOV UR10, UR11 ;  /* 0x0000000b000a7c82 */ /* 0x000fe40008000000 */
[----:B------:R-:W-:Y:S01]  /*2790*/  UMOV UR4, UR5 ;  /* 0x0000000500047c82 */ /* 0x000fe20008000000 */
[----:B---3--:R-:W-:Y:S02]  /*27a0*/  USHF.R.U32.HI UR10, URZ, UR22, UR10 ;  /* 0x00000016ff0a7299 */ /* 0x008fe4000801160a */
[----:B----4-:R-:W-:Y:S02]  /*27b0*/  UISETP.NE.AND UP2, UPT, UR20, 0x1, UPT ;  /* 0x000000011400788c */ /* 0x010fe4000bf45270 */
[----:B------:R-:W-:Y:S02]  /*27c0*/  USHF.R.U32.HI UR4, URZ, UR13, UR4 ;  /* 0x0000000dff047299 */ /* 0x000fe40008011604 */
[----:B------:R-:W-:-:S02]  /*27d0*/  USEL UR5, UR41, UR10, !UP0 ;  /* 0x0000000a29057287 */ /* 0x000fc4000c000000 */
[----:B------:R-:W-:Y:S02]  /*27e0*/  USEL UR6, UR43, UR4, !UP2 ;  /* 0x000000042b067287 */ /* 0x000fe4000d000000 */
[----:B-1----:R-:W-:Y:S01]  /*27f0*/  UIMAD.WIDE.U32 UR10, UR5, UR8, URZ ;  /* 0x00000008050a72a5 */ /* 0x002fe2000f8e00ff */
[----:B------:R-:W-:Y:S01]  /*2800*/  UMOV UR4, UR19 ;  /* 0x0000001300047c82 */ /* 0x000fe20008000000 */
[----:B------:R-:W-:Y:S02]  /*2810*/  UIMAD.WIDE.U32 UR16, UR40, UR12, URZ ;  /* 0x0000000c281072a5 */ /* 0x000fe4000f8e00ff */
[----:B------:R-:W-:-:S03]  /*2820*/  UIMAD.WIDE.U32 UR18, UR6, UR8, URZ ;  /* 0x00000008061272a5 */ /* 0x000fc6000f8e00ff */
[----:B------:R-:W-:Y:S01]  /*2830*/  UMOV UR10, UR11 ;  /* 0x0000000b000a7c82 */ /* 0x000fe20008000000 */
[----:B------:R-:W-:Y:S02]  /*2840*/  USHF.R.U32.HI UR4, URZ, UR22, UR4 ;  /* 0x00000016ff047299 */ /* 0x000fe40008011604 */
[----:B------:R-:W-:Y:S01]  /*2850*/  @UP3 USHF.R.U32.HI UR5, URZ, UR9, UR10 ;  /* 0x00000009ff053299 */ /* 0x000fe2000801160a */
[----:B------:R-:W-:Y:S01]  /*2860*/  UMOV UR16, UR17 ;  /* 0x0000001100107c82 */ /* 0x000fe20008000000 */
[----:B------:R-:W-:Y:S01]  /*2870*/  UMOV UR18, UR19 ;  /* 0x0000001300127c82 */ /* 0x000fe20008000000 */
[----:B------:R-:W-:Y:S02]  /*2880*/  USHF.R.U32.HI UR13, URZ, UR13, UR16 ;  /* 0x0000000dff0d7299 */ /* 0x000fe40008011610 */
[----:B------:R-:W-:Y:S02]  /*2890*/  USEL UR4, UR39, UR4, !UP0 ;  /* 0x0000000427047287 */ /* 0x000fe4000c000000 */
[----:B------:R-:W-:-:S02]  /*28a0*/  @UP3 USHF.R.U32.HI UR6, URZ, UR9, UR18 ;  /* 0x00000009ff063299 */ /* 0x000fc40008011612 */
[----:B------:R-:W-:Y:S02]  /*28b0*/  UIMAD UR10, UR42, UR5, URZ ;  /* 0x000000052a0a72a4 */ /* 0x000fe4000f8e02ff */
[----:B------:R-:W-:Y:S02]  /*28c0*/  USEL UR5, UR40, UR13, !UP2 ;  /* 0x0000000d28057287 */ /* 0x000fe4000d000000 */
[----:B------:R-:W-:Y:S02]  /*28d0*/  UIMAD UR12, UR42, UR6, URZ ;  /* 0x000000062a0c72a4 */ /* 0x000fe4000f8e02ff */
[----:B------:R-:W-:Y:S02]  /*28e0*/  UISETP.GE.AND UP0, UPT, UR4, UR10, UPT ;  /* 0x0000000a0400728c */ /* 0x000fe4000bf06270 */
[----:B------:R-:W-:Y:S02]  /*28f0*/  UIMAD.WIDE.U32 UR10, UR4, UR8, URZ ;  /* 0x00000008040a72a5 */ /* 0x000fe4000f8e00ff */
[----:B------:R-:W-:-:S02]  /*2900*/  UISETP.GE.OR UP0, UPT, UR5, UR12, UP0 ;  /* 0x0000000c0500728c */ /* 0x000fc40008706670 */
        /* <DEDUP_REMOVED lines=19> */
.L_x_41:
[----:B------:R-:W2:Y:S02]  /*2a40*/  LDCU UR4, c[0x0][0xb30] ;  /* 0x00016600ff0477ac */ /* 0x000ea40008000800 */
[----:B--2---:R-:W-:-:S09]  /*2a50*/  UISETP.NE.AND UP0, UPT, UR4, 0x1, UPT ;  /* 0x000000010400788c */ /* 0x004fd2000bf05270 */
[----:B------:R-:W-:Y:S05]  /*2a60*/  BRA.U UP0, `(.L_x_42) ;  /* 0x0000000100447547 */ /* 0x000fea000b800000 */
[----:B------:R-:W2:Y:S01]  /*2a70*/  LDCU.128 UR12, c[0x0][0xb10] ;  /* 0x00016200ff0c77ac */ /* 0x000ea20008000c00 */
[----:B------:R-:W3:Y:S01]  /*2a80*/  LDCU UR10, c[0x0][0xb0c] ;  /* 0x00016180ff0a77ac */ /* 0x000ee20008000800 */
[----:B------:R-:W4:Y:S01]  /*2a90*/  LDCU UR6, c[0x0][0xb20] ;  /* 0x00016400ff0677ac */ /* 0x000f220008000800 */
[----:B--2---:R-:W-:Y:S02]  /*2aa0*/  UIMAD.WIDE.U32 UR8, UR40, UR12, URZ ;  /* 0x0000000c280872a5 */ /* 0x004fe4000f8e00ff */
[----:B------:R-:W-:Y:S02]  /*2ab0*/  UIMAD.WIDE.U32 UR4, UR39, UR15, URZ ;  /* 0x0000000f270472a5 */ /* 0x000fe4000f8e00ff */
[----:B---3--:R-:W-:Y:S02]  /*2ac0*/  UISETP.NE.AND UP2, UPT, UR10, 0x1, UPT ;  /* 0x000000010a00788c */ /* 0x008fe4000bf45270 */
[----:B------:R-:W-:Y:S01]  /*2ad0*/  UISETP.NE.AND UP0, UPT, UR14, 0x1, UPT ;  /* 0x000000010e00788c */ /* 0x000fe2000bf05270 */
[----:B------:R-:W-:-:S02]  /*2ae0*/  UMOV UR8, UR9 ;  /* 0x0000000900087c82 */ /* 0x000fc40008000000 */
[----:B------:R-:W-:Y:S01]  /*2af0*/  UMOV UR4, UR5 ;  /* 0x0000000500047c82 */ /* 0x000fe20008000000 */
[----:B------:R-:W-:Y:S02]  /*2b00*/  USHF.R.U32.HI UR13, URZ, UR13, UR8 ;  /* 0x0000000dff0d7299 */ /* 0x000fe40008011608 */
[----:B----4-:R-:W-:Y:S02]  /*2b10*/  USHF.R.U32.HI UR4, URZ, UR6, UR4 ;  /* 0x00000006ff047299 */ /* 0x010fe40008011604 */
[----:B------:R-:W-:Y:S02]  /*2b20*/  USEL UR5, UR40, UR13, !UP2 ;  /* 0x0000000d28057287 */ /* 0x000fe4000d000000 */
[----:B------:R-:W-:-:S04]  /*2b30*/  USEL UR4, UR39, UR4, !UP0 ;  /* 0x0000000427047287 */ /* 0x000fc8000c000000 */
[----:B------:R-:W-:Y:S02]  /*2b40*/  UIADD3 UR6, UPT, UPT, UR5, -UR4, URZ ;  /* 0x8000000405067290 */ /* 0x000fe4000fffe0ff */
[----:B------:R-:W-:Y:S02]  /*2b50*/  UIADD3 UR4, UPT, UPT, -UR5, UR4, URZ ;  /* 0x0000000405047290 */ /* 0x000fe4000fffe1ff */
[----:B------:R-:W-:Y:S02]  /*2b60*/  UIMAD UR39, UR6, UR14, UR39 ;  /* 0x0000000e062772a4 */ /* 0x000fe4000f8e0227 */
[----:B------:R-:W-:-:S12]  /*2b70*/  UIMAD UR40, UR4, UR10, UR40 ;  /* 0x0000000a042872a4 */ /* 0x000fd8000f8e0228 */
.L_x_42:
[----:B------:R-:W-:Y:S01]  /*2b80*/  VIADD R11, R11, 0x1 ;  /* 0x000000010b0b7836 */ /* 0x000fe20000000000 */
[----:B------:R-:W-:Y:S01]  /*2b90*/  PLOP3.LUT P1, PT, PT, PT, PT, 0x80, 0x8 ;  /* 0x000000000008781c */ /* 0x000fe20003f2f070 */
[----:B------:R-:W-:Y:S02]  /*2ba0*/  UIADD3 UR16, UPT, UPT, UR40, UR59, URZ ;  /* 0x0000003b28107290 */ /* 0x000fe4000fffe0ff */
[----:B------:R-:W-:Y:S01]  /*2bb0*/  UIADD3 UR20, UPT, UPT, UR39, UR60, URZ ;  /* 0x0000003c27147290 */ /* 0x000fe2000fffe0ff */
[----:B------:R-:W-:-:S04]  /*2bc0*/  ISETP.NE.AND P0, PT, R11, 0x2, PT ;  /* 0x000000020b00780c */ /* 0x000fc80003f05270 */
[----:B------:R-:W-:Y:S02]  /*2bd0*/  SEL R3, RZ, 0x1, P0 ;  /* 0x00000001ff037807 */ /* 0x000fe40000000000 */
[----:B------:R-:W-:Y:S02]  /*2be0*/  SEL R11, R11, RZ, P0 ;  /* 0x000000ff0b0b7207 */ /* 0x000fe40000000000 */
[----:B------:R-:W-:Y:S01]  /*2bf0*/  LOP3.LUT R10, R10, R3, RZ, 0x3c, !PT ;  /* 0x000000030a0a7212 */ /* 0x000fe200078e3cff */
[----:B------:R-:W-:Y:S06]  /*2c00*/  BRA.U UP1, `(.L_x_43) ;  /* 0xfffffff101547547 */ /* 0x000fec000b83ffff */
[----:B------:R-:W-:Y:S01]  /*2c10*/  UIADD3 UR21, UPT, UPT, UR21, 0x88, URZ ;  /* 0x0000008815157890 */ /* 0x000fe2000fffe0ff */
[----:B------:R-:W-:-:S03]  /*2c20*/  SHF.L.U32 R3, R12, 0x1f, RZ ;  /* 0x0000001f0c037819 */ /* 0x000fc600000006ff */
[----:B------:R-:W-:-:S09]  /*2c30*/  ULEA UR4, UR7, UR21, 0x3 ;  /* 0x0000001507047291 */ /* 0x000fd2000f8e18ff */
[----:B------:R-:W2:Y:S02]  /*2c40*/  SYNCS.PHASECHK.TRANS64.TRYWAIT P0, [UR4], R3 ;  /* 0x00000003ff0075a7 */ /* 0x000ea40008001104 */
[----:B--2---:R-:W-:Y:S05]  /*2c50*/  @!P0 BRA `(.L_x_44) ;  /* 0x0000005800388947 */ /* 0x004fea0003800000 */
.L_x_131:
[----:B------:R-:W-:-:S04]  /*2c60*/  UIADD3 UR4, UPT, UPT, UR7, 0x1, URZ ;  /* 0x0000000107047890 */ /* 0x000fc8000fffe0ff */
[----:B------:R-:W-:-:S04]  /*2c70*/  UISETP.NE.AND UP0, UPT, UR4, 0x11, UPT ;  /* 0x000000110400788c */ /* 0x000fc8000bf05270 */
[----:B------:R-:W-:Y:S02]  /*2c80*/  USEL UR6, URZ, 0x1, UP0 ;  /* 0x00000001ff067887 */ /* 0x000fe40008000000 */
[----:B------:R-:W-:-:S04]  /*2c90*/  USEL UR4, UR4, URZ, UP0 ;  /* 0x000000ff04047287 */ /* 0x000fc80008000000 */
[----:B------:R-:W-:Y:S01]  /*2ca0*/  ULEA UR5, UR4, UR21, 0x3 ;  /* 0x0000001504057291 */ /* 0x000fe2000f8e18ff */
[----:B------:R-:W-:-:S04]  /*2cb0*/  LOP3.LUT R2, R12, UR6, RZ, 0x3c, !PT ;  /* 0x000000060c027c12 */ /* 0x000fc8000f8e3cff */
[----:B-1----:R-:W-:-:S04]  /*2cc0*/  SHF.L.U32 R3, R2, 0x1f, RZ ;  /* 0x0000001f02037819 */ /* 0x002fc800000006ff */
[----:B------:R-:W1:Y:S02]  /*2cd0*/  SYNCS.PHASECHK.TRANS64.TRYWAIT P0, [UR5], R3 ;  /* 0x00000003ff0075a7 */ /* 0x000e640008001105 */
[----:B-1----:R-:W-:Y:S05]  /*2ce0*/  @!P0 BRA `(.L_x_45) ;  /* 0x00000058002c8947 */ /* 0x002fea0003800000 */
.L_x_133:
        /* <DEDUP_REMOVED lines=9> */
.L_x_135:
        /* <DEDUP_REMOVED lines=9> */
.L_x_137:
        /* <DEDUP_REMOVED lines=9> */
.L_x_139:
        /* <DEDUP_REMOVED lines=9> */
.L_x_141:
        /* <DEDUP_REMOVED lines=9> */
.L_x_143:
        /* <DEDUP_REMOVED lines=9> */
.L_x_145:
        /* <DEDUP_REMOVED lines=9> */
.L_x_147:
        /* <DEDUP_REMOVED lines=9> */
.L_x_149:
        /* <DEDUP_REMOVED lines=9> */
.L_x_151:
        /* <DEDUP_REMOVED lines=9> */
.L_x_153:
        /* <DEDUP_REMOVED lines=9> */
.L_x_155:
        /* <DEDUP_REMOVED lines=9> */
.L_x_157:
        /* <DEDUP_REMOVED lines=9> */
.L_x_159:
        /* <DEDUP_REMOVED lines=9> */
.L_x_161:
[----:B------:R-:W-:-:S04]  /*34d0*/  UIADD3 UR4, UPT, UPT, UR4, 0x1, URZ ;  /* 0x0000000104047890 */ /* 0x000fc8000fffe0ff */
[----:B------:R-:W-:-:S04]  /*34e0*/  UISETP.NE.AND UP0, UPT, UR4, 0x11, UPT ;  /* 0x000000110400788c */ /* 0x000fc8000bf05270 */
[----:B------:R-:W-:Y:S02]  /*34f0*/  USEL UR5, URZ, 0x1, UP0 ;  /* 0x00000001ff057887 */ /* 0x000fe40008000000 */
[----:B------:R-:W-:-:S04]  /*3500*/  USEL UR4, UR4, URZ, UP0 ;  /* 0x000000ff04047287 */ /* 0x000fc80008000000 */
[----:B------:R-:W-:Y:S01]  /*3510*/  ULEA UR4, UR4, UR21, 0x3 ;  /* 0x0000001504047291 */ /* 0x000fe2000f8e18ff */
[----:B-1----:R-:W-:-:S04]  /*3520*/  LOP3.LUT R3, R2, UR5, RZ, 0x3c, !PT ;  /* 0x0000000502037c12 */ /* 0x002fc8000f8e3cff */
[----:B------:R-:W-:Y:S01]  /*3530*/  SHF.L.U32 R3, R3, 0x1f, RZ ;  /* 0x0000001f03037819 */ /* 0x000fe200000006ff */
[----:B------:R-:W-:-:S07]  /*3540*/  IMAD.U32 R0, RZ, RZ, UR4 ;  /* 0x00000004ff007e24 */ /* 0x000fce000f8e00ff */
.L_x_60:
[----:B-1----:R1:W2:Y:S02]  /*3550*/  SYNCS.PHASECHK.TRANS64.TRYWAIT P0, [R0+URZ], R3 ;  /* 0x00000003000075a7 */ /* 0x0022a400080011ff */
[----:B--2---:R-:W-:Y:S05]  /*3560*/  @!P0 NANOSLEEP.SYNCS 0x989680 ;  /* 0x009896800000895d */ /* 0x004fea0003900000 */
[----:B------:R-:W2:Y:S02]  /*3570*/  @!P0 SYNCS.PHASECHK.TRANS64 P0, [R0+URZ], R3 ;  /* 0x00000003000085a7 */ /* 0x000ea400080010ff */
[----:B--2---:R-:W-:Y:S05]  /*3580*/  @P0 EXIT ;  /* 0x000000000000094d */ /* 0x004fea0003800000 */
[----:B------:R-:W-:Y:S05]  /*3590*/  BRA `(.L_x_60) ;  /* 0xfffffffc00ec7947 */ /* 0x000fea000383ffff */
.L_x_23:
[----:B------:R-:W1:Y:S02]  /*35a0*/  S2UR UR4, SR_CgaCtaId ;  /* 0x00000000000479c3 */ /* 0x000e640000008800 */
[----:B-1----:R-:W-:-:S04]  /*35b0*/  UISETP.NE.AND UP0, UPT, UR4, URZ, UPT ;  /* 0x000000ff0400728c */ /* 0x002fc8000bf05270 */
[----:B------:R-:W-:-:S09]  /*35c0*/  UISETP.NE.OR UP0, UPT, UR21, 0x1, UP0 ;  /* 0x000000011500788c */ /* 0x000fd20008705670 */
[----:B------:R-:W-:Y:S05]  /*35d0*/  BRA.U UP0, `(.L_x_61) ;  /* 0x00000005004c7547 */ /* 0x000fea000b800000 */
[----:B------:R-:W1:Y:S01]  /*35e0*/  S2UR UR5, SR_CgaCtaId ;  /* 0x00000000000579c3 */ /* 0x000e620000008800 */
[----:B------:R-:W-:Y:S01]  /*35f0*/  UMOV UR4, 0x400 ;  /* 0x0000040000047882 */ /* 0x000fe20000000000 */
[----:B------:R-:W-:Y:S01]  /*3600*/  ISETP.GE.U32.AND P2, PT, R0, 0x10, PT ;  /* 0x000000100000780c */ /* 0x000fe20003f46070 */
[----:B------:R-:W-:Y:S01]  /*3610*/  IMAD.MOV.U32 R12, RZ, RZ, 0x1 ;  /* 0x00000001ff0c7424 */ /* 0x000fe200078e00ff */
[----:B------:R-:W-:Y:S02]  /*3620*/  CS2R R10, SRZ ;  /* 0x00000000000a7805 */ /* 0x000fe4000001ff00 */
[----:B------:R-:W-:Y:S01]  /*3630*/  CS2R R8, SRZ ;  /* 0x0000000000087805 */ /* 0x000fe2000001ff00 */
[----:B-1----:R-:W-:-:S03]  /*3640*/  ULEA UR6, UR5, UR4, 0x18 ;  /* 0x0000000405067291 */ /* 0x002fc6000f8ec0ff */
[----:B------:R-:W-:-:S09]  /*3650*/  UMOV UR5, URZ ;  /* 0x000000ff00057c82 */ /* 0x000fd20008000000 */
.L_x_65:
[----:B------:R-:W-:Y:S02]  /*3660*/  LEA R2, R8, UR6, 0x3 ;  /* 0x0000000608027c11 */ /* 0x000fe4000f8e18ff */
[----:B------:R-:W-:-:S03]  /*3670*/  SHF.L.U32 R5, R9, 0x1f, RZ ;  /* 0x0000001f09057819 */ /* 0x000fc600000006ff */
[----:B------:R-:W-:Y:S01]  /*3680*/  VIADD R4, R2, 0x1b0 ;  /* 0x000001b002047836 */ /* 0x000fe20000000000 */
[----:B------:R-:W1:Y:S02]  /*3690*/  SYNCS.PHASECHK.TRANS64.TRYWAIT P0, [R2+URZ+0x1a0], R5 ;  /* 0x0001a005020075a7 */ /* 0x000e6400080011ff */
[----:B-1----:R-:W-:Y:S05]  /*36a0*/  @!P0 BRA `(.L_x_62) ;  /* 0x0000005400248947 */ /* 0x002fea0003800000 */
.L_x_162:
[----:B------:R-:W-:Y:S01]  /*36b0*/  ULEA UR4, UR5, UR6, 0x3 ;  /* 0x0000000605047291 */ /* 0x000fe2000f8e18ff */
[----:B------:R-:W-:Y:S02]  /*36c0*/  PRMT R4, RZ, 0x654, R4 ;  /* 0x00000654ff047816 */ /* 0x000fe40000000004 */
[----:B-1----:R-:W-:Y:S01]  /*36d0*/  SHF.L.U32 R5, R12, 0x1f, RZ ;  /* 0x0000001f0c057819 */ /* 0x002fe200000006ff */
[----:B------:R-:W-:Y:S01]  /*36e0*/  UIADD3 UR7, UPT, UPT, UR4, 0x140, URZ ;  /* 0x0000014004077890 */ /* 0x000fe2000fffe0ff */
[----:B------:R1:W-:Y:S05]  /*36f0*/  SYNCS.ARRIVE.TRANS64.RED.A1T0 RZ, [R4+URZ], RZ ;  /* 0x000000ff04ff79a7 */ /* 0x0003ea00081004ff */
[----:B------:R-:W-:Y:S01]  /*3700*/  IMAD.U32 R7, RZ, RZ, UR7 ;  /* 0x00000007ff077e24 */ /* 0x000fe2000f8e00ff */
[----:B------:R-:W2:Y:S04]  /*3710*/  SYNCS.PHASECHK.TRANS64.TRYWAIT P0, [UR4+0x150], R5 ;  /* 0x00015005ff0075a7 */ /* 0x000ea80008001104 */
[----:B------:R-:W-:Y:S01]  /*3720*/  PRMT R6, R0, 0x654, R7 ;  /* 0x0000065400067816 */ /* 0x000fe20000000007 */
[----:B-1----:R-:W-:Y:S01]  /*3730*/  @!P2 IMAD.MOV.U32 R4, RZ, RZ, 0x10 ;  /* 0x00000010ff04a424 */ /* 0x002fe200078e00ff */
[----:B--2---:R-:W-:Y:S06]  /*3740*/  @!P0 BRA `(.L_x_63) ;  /* 0x0000005400108947 */ /* 0x004fec0003800000 */
.L_x_164:
[----:B------:R-:W-:Y:S01]  /*3750*/  ULEA UR8, UR5, UR6, 0x4 ;  /* 0x0000000605087291 */ /* 0x000fe2000f8e20ff */
[----:B------:R-:W-:Y:S01]  /*3760*/  SEL R3, R6, R3, !P2 ;  /* 0x0000000306037207 */ /* 0x000fe20005000000 */
[----:B------:R-:W-:Y:S01]  /*3770*/  UIADD3 UR9, UPT, UPT, UR4, 0x140, URZ ;  /* 0x0000014004097890 */ /* 0x000fe2000fffe0ff */
[----:B-1----:R-:W-:Y:S01]  /*3780*/  LEA R2, R11, UR6, 0x3 ;  /* 0x000000060b027c11 */ /* 0x002fe2000f8e18ff */
[----:B------:R-:W-:Y:S01]  /*3790*/  UIADD3 UR8, UPT, UPT, UR8, 0x1d0, URZ ;  /* 0x000001d008087890 */ /* 0x000fe2000fffe0ff */
[----:B------:R-:W-:Y:S01]  /*37a0*/  SHF.L.U32 R5, R10, 0x1f, RZ ;  /* 0x0000001f0a057819 */ /* 0x000fe200000006ff */
[----:B------:R1:W-:Y:S01]  /*37b0*/  @!P2 SYNCS.ARRIVE.TRANS64.RED RZ, [R3+URZ], R4 ;  /* 0x0000000403ffa9a7 */ /* 0x0003e200080004ff */
[----:B------:R-:W-:Y:S01]  /*37c0*/  UIADD3 UR4, UPT, UPT, UR5, 0x1, URZ ;  /* 0x0000000105047890 */ /* 0x000fe2000fffe0ff */
[----:B------:R-:W-:-:S03]  /*37d0*/  VIADD R8, R8, 0x1 ;  /* 0x0000000108087836 */ /* 0x000fc60000000000 */
[----:B------:R-:W-:Y:S02]  /*37e0*/  UISETP.NE.AND UP0, UPT, UR4, 0x2, UPT ;  /* 0x000000020400788c */ /* 0x000fe4000bf05270 */
[----:B------:R-:W-:Y:S06]  /*37f0*/  UGETNEXTWORKID.BROADCAST [UR8], [UR9] ;  /* 0x00000000080073ca */ /* 0x000fec0008000100 */
[----:B------:R-:W-:Y:S01]  /*3800*/  USEL UR7, URZ, 0x1, UP0 ;  /* 0x00000001ff077887 */ /* 0x000fe20008000000 */
[----:B------:R-:W-:Y:S01]  /*3810*/  ISETP.NE.AND P0, PT, R8, 0x2, PT ;  /* 0x000000020800780c */ /* 0x000fe20003f05270 */
[----:B------:R-:W-:Y:S01]  /*3820*/  USEL UR5, UR4, URZ, UP0 ;  /* 0x000000ff04057287 */ /* 0x000fe20008000000 */
[----:B------:R-:W2:Y:S03]  /*3830*/  SYNCS.PHASECHK.TRANS64.TRYWAIT P1, [R2+URZ+0x140], R5 ;  /* 0x00014005020075a7 */ /* 0x000ea600080211ff */
[----:B------:R-:W-:Y:S01]  /*3840*/  LOP3.LUT R12, R12, UR7, RZ, 0x3c, !PT ;  /* 0x000000070c0c7c12 */ /* 0x000fe2000f8e3cff */
[----:B-12---:R-:W-:Y:S07]  /*3850*/  @!P1 BRA `(.L_x_64) ;  /* 0x0000005000e49947 */ /* 0x006fee0003800000 */
.L_x_165:
[C---:B------:R-:W-:Y:S01]  /*3860*/  LEA R4, R11.reuse, UR6, 0x4 ;  /* 0x000000060b047c11 */ /* 0x040fe2000f8e20ff */
[----:B-1----:R-:W-:Y:S01]  /*3870*/  VIADD R2, R2, 0x150 ;  /* 0x0000015002027836 */ /* 0x002fe20000000000 */
[----:B------:R-:W-:Y:S01]  /*3880*/  SEL R8, R8, RZ, P0 ;  /* 0x000000ff08087207 */ /* 0x000fe20000000000 */
[----:B------:R-:W-:-:S03]  /*3890*/  VIADD R11, R11, 0x1 ;  /* 0x000000010b0b7836 */ /* 0x000fc60000000000 */
[----:B------:R-:W1:Y:S01]  /*38a0*/  LDS.128 R4, [R4+0x1d0] ;  /* 0x0001d00004047984 */ /* 0x000e620000000c00 */
[----:B------:R-:W-:Y:S02]  /*38b0*/  PRMT R2, RZ, 0x654, R2 ;  /* 0x00000654ff027816 */ /* 0x000fe40000000002 */
[C---:B------:R-:W-:Y:S01]  /*38c0*/  ISETP.NE.AND P1, PT, R11.reuse, 0x2, PT ;  /* 0x000000020b00780c */ /* 0x040fe20003f25270 */
[----:B------:R-:W-:Y:S01]  /*38d0*/  @!PT LDS RZ, [RZ] ;  /* 0x00000000fffff984 */ /* 0x000fe20000000800 */
[----:B------:R-:W-:Y:S01]  /*38e0*/  @!PT LDS RZ, [RZ] ;  /* 0x00000000fffff984 */ /* 0x000fe20000000800 */
[----:B------:R-:W-:Y:S01]  /*38f0*/  @!PT LDS RZ, [RZ] ;  /* 0x00000000fffff984 */ /* 0x000fe20000000800 */
[----:B------:R-:W-:Y:S01]  /*3900*/  @!PT LDS RZ, [RZ] ;  /* 0x00000000fffff984 */ /* 0x000fe20000000800 */
[----:B------:R2:W-:Y:S06]  /*3910*/  MEMBAR.ALL.CTA ;  /* 0x0000000000007992 */ /* 0x0005ec0000008000 */
[----:B--2---:R-:W2:Y:S01]  /*3920*/  FENCE.VIEW.ASYNC.S ;  /* 0x00000000000073c6 */ /* 0x004ea20000000000 */
[----:B------:R-:W-:Y:S01]  /*3930*/  SEL R11, R11, RZ, P1 ;  /* 0x000000ff0b0b7207 */ /* 0x000fe20000800000 */
[----:B--2---:R2:W-:Y:S01]  /*3940*/  SYNCS.ARRIVE.TRANS64.RED.A1T0 RZ, [R2+URZ], RZ ;  /* 0x000000ff02ff79a7 */ /* 0x0045e200081004ff */
[----:B-1----:R-:W-:-:S02]  /*3950*/  LOP3.LUT P3, RZ, R6, 0x1, RZ, 0xc0, !PT ;  /* 0x0000000106ff7812 */ /* 0x002fc4000786c0ff */
[----:B------:R-:W-:-:S04]  /*3960*/  SEL R5, RZ, 0x1, P1 ;  /* 0x00000001ff057807 */ /* 0x000fc80000800000 */
[----:B------:R-:W-:Y:S02]  /*3970*/  LOP3.LUT R10, R10, R5, RZ, 0x3c, !PT ;  /* 0x000000050a0a7212 */ /* 0x000fe400078e3cff */
[----:B--2---:R-:W-:-:S04]  /*3980*/  SEL R2, RZ, 0x1, P0 ;  /* 0x00000001ff027807 */ /* 0x004fc80000000000 */
[----:B------:R-:W-:Y:S01]  /*3990*/  LOP3.LUT R9, R9, R2, RZ, 0x3c, !PT ;  /* 0x0000000209097212 */ /* 0x000fe200078e3cff */
[----:B------:R-:W-:Y:S06]  /*39a0*/  @P3 BRA `(.L_x_65) ;  /* 0xfffffffc002c3947 */ /* 0x000fec000383ffff */
[----:B------:R-:W-:Y:S01]  /*39b0*/  ULEA UR4, UR5, UR6, 0x3 ;  /* 0x0000000605047291 */ /* 0x000fe2000f8e18ff */
[----:B------:R-:W-:-:S08]  /*39c0*/  SHF.L.U32 R3, R12, 0x1f, RZ ;  /* 0x0000001f0c037819 */ /* 0x000fd000000006ff */
[----:B------:R-:W1:Y:S02]  /*39d0*/  SYNCS.PHASECHK.TRANS64 P0, [UR4+0x150], R3 ;  /* 0x00015003ff0075a7 */ /* 0x000e640008001004 */
[----:B-1----:R-:W-:Y:S05]  /*39e0*/  @P0 BRA `(.L_x_66) ;  /* 0x0000000000080947 */ /* 0x002fea0003800000 */
[----:B------:R-:W1:Y:S02]  /*39f0*/  SYNCS.PHASECHK.TRANS64.TRYWAIT P0, [UR4+0x150], R3 ;  /* 0x00015003ff0075a7 */ /* 0x000e640008001104 */
[----:B-1----:R-:W-:Y:S05]  /*3a00*/  @!P0 BRA `(.L_x_67) ;  /* 0x00000050008c8947 */ /* 0x002fea0003800000 */
.L_x_66:
[----:B------:R-:W-:-:S04]  /*3a10*/  UIADD3 UR7, UPT, UPT, UR5, 0x1, URZ ;  /* 0x0000000105077890 */ /* 0x000fc8000fffe0ff */
[----:B------:R-:W-:-:S04]  /*3a20*/  UISETP.NE.AND UP0, UPT, UR7, 0x2, UPT ;  /* 0x000000020700788c */ /* 0x000fc8000bf05270 */
[----:B------:R-:W-:Y:S02]  /*3a30*/  USEL UR8, URZ, 0x1, UP0 ;  /* 0x00000001ff087887 */ /* 0x000fe40008000000 */
[----:B------:R-:W-:-:S04]  /*3a40*/  USEL UR7, UR7, URZ, UP0 ;  /* 0x000000ff07077287 */ /* 0x000fc80008000000 */
[----:B------:R-:W-:Y:S01]  /*3a50*/  ULEA UR7, UR7, UR6, 0x3 ;  /* 0x0000000607077291 */ /* 0x000fe2000f8e18ff */
[----:B-1----:R-:W-:-:S04]  /*3a60*/  LOP3.LUT R3, R12, UR8, RZ, 0x3c, !PT ;  /* 0x000000080c037c12 */ /* 0x002fc8000f8e3cff */
[----:B------:R-:W-:-:S04]  /*3a70*/  SHF.L.U32 R0, R3, 0x1f, RZ ;  /* 0x0000001f03007819 */ /* 0x000fc800000006ff */
[----:B------:R-:W1:Y:S02]  /*3a80*/  SYNCS.PHASECHK.TRANS64 P0, [UR7+0x150], R0 ;  /* 0x00015000ff0075a7 */ /* 0x000e640008001007 */
[----:B-1----:R-:W-:Y:S05]  /*3a90*/  @P0 EXIT ;  /* 0x000000000000094d */ /* 0x002fea0003800000 */
[----:B------:R-:W-:Y:S02]  /*3aa0*/  SHF.L.U32 R3, R3, 0x1f, RZ ;  /* 0x0000001f03037819 */ /* 0x000fe400000006ff */
[----:B------:R-:W-:-:S07]  /*3ab0*/  MOV R0, UR7 ;  /* 0x0000000700007c02 */ /* 0x000fce0008000f00 */
.L_x_68:
[----:B-1----:R1:W2:Y:S02]  /*3ac0*/  SYNCS.PHASECHK.TRANS64.TRYWAIT P0, [R0+URZ+0x150], R3 ;  /* 0x00015003000075a7 */ /* 0x0022a400080011ff */
[----:B--2---:R-:W-:Y:S05]  /*3ad0*/  @!P0 NANOSLEEP.SYNCS 0x989680 ;  /* 0x009896800000895d */ /* 0x004fea0003900000 */
[----:B------:R-:W2:Y:S02]  /*3ae0*/  @!P0 SYNCS.PHASECHK.TRANS64 P0, [R0+URZ+0x150], R3 ;  /* 0x00015003000085a7 */ /* 0x000ea400080010ff */
[----:B--2---:R-:W-:Y:S05]  /*3af0*/  @P0 EXIT ;  /* 0x000000000000094d */ /* 0x004fea0003800000 */
[----:B------:R-:W-:Y:S05]  /*3b00*/  BRA `(.L_x_68) ;  /* 0xfffffffc00ec7947 */ /* 0x000fea000383ffff */
.L_x_61:
[----:B------:R-:W-:Y:S05]  /*3b10*/  BRA.U UP4, `(.L_x_69) ;  /* 0x0000000d04a07547 */ /* 0x000fea000b800000 */
[----:B------:R-:W1:Y:S01]  /*3b20*/  S2UR UR7, SR_CgaCtaId ;  /* 0x00000000000779c3 */ /* 0x000e620000008800 */
[----:B------:R-:W-:Y:S01]  /*3b30*/  UMOV UR4, 0x40 ;  /* 0x0000004000047882 */ /* 0x000fe20000000000 */
[----:B------:R-:W-:Y:S01]  /*3b40*/  NOP ;  /* 0x0000000000007918 */ /* 0x000fe20000000000 */
[----:B------:R-:W-:Y:S01]  /*3b50*/  UMOV UR6, 0x400 ;  /* 0x0000040000067882 */ /* 0x000fe20000000000 */
[----:B-1----:R-:W-:Y:S02]  /*3b60*/  ULEA UR5, UR7, UR4, 0x18 ;  /* 0x0000000407057291 */ /* 0x002fe4000f8ec0ff */
[----:B------:R-:W-:-:S07]  /*3b70*/  ULEA UR6, UR7, UR6, 0x18 ;  /* 0x0000000607067291 */ /* 0x000fce000f8ec0ff */
[----:B------:R-:W1:Y:S02]  /*3b80*/  LDS.U8 R0, [UR5+0x1c] ;  /* 0x00001c05ff007984 */ /* 0x000e640008000000 */
[----:B-1----:R-:W-:-:S13]  /*3b90*/  ISETP.NE.AND P0, PT, R0, RZ, PT ;  /* 0x000000ff0000720c */ /* 0x002fda0003f05270 */
[----:B------:R-:W-:Y:S05]  /*3ba0*/  @P0 BRA `(.L_x_70) ;  /* 0x0000000000580947 */ /* 0x000fea0003800000 */
[----:B------:R-:W-:-:S13]  /*3bb0*/  ELECT P0, URZ, PT ;  /* 0x0000000000ff782f */ /* 0x000fda0003800000 */
[----:B------:R-:W-:Y:S05]  /*3bc0*/  @!P0 BRA `(.L_x_71) ;  /* 0x0000000000608947 */ /* 0x000fea0003800000 */
[----:B------:R-:W-:Y:S01]  /*3bd0*/  UMOV UR4, 0x10 ;  /* 0x0000001000047882 */ /* 0x000fe20000000000 */
[----:B------:R-:W-:Y:S01]  /*3be0*/  HFMA2 R0, -RZ, RZ, 0, 5.9604644775390625e-08 ;  /* 0x00000001ff007431 */ /* 0x000fe200000001ff */
[----:B------:R-:W-:-:S03]  /*3bf0*/  MOV R3, 0xffff ;  /* 0x0000ffff00037802 */ /* 0x000fc60000000f00 */
[----:B------:R-:W-:Y:S04]  /*3c00*/  DEPBAR.LE SB1, 0x36 ;  /* 0x00009d800000791a */ /* 0x000fe80000000000 */
[----:B------:R-:W1:Y:S02]  /*3c10*/  UTCATOMSWS.FIND_AND_SET.ALIGN UP0, UR4, UR4 ;  /* 0x00000004000475e3 */ /* 0x000e640008000800 */
[----:B-1----:R-:W-:Y:S01]  /*3c20*/  MOV R4, UR4 ;  /* 0x0000000400047c02 */ /* 0x002fe20008000f00 */
[----:B------:R-:W-:Y:S06]  /*3c30*/  BRA.U UP0, `(.L_x_72) ;  /* 0x0000000100187547 */ /* 0x000fec000b800000 */
.L_x_73:
[----:B------:R-:W-:Y:S05]  /*3c40*/  NANOSLEEP 0x64 ;  /* 0x000000640000795d */ /* 0x000fea0003800000 */
[----:B------:R-:W-:-:S05]  /*3c50*/  UMOV UR4, 0x10 ;  /* 0x0000001000047882 */ /* 0x000fca0000000000 */
[----:B------:R-:W-:Y:S04]  /*3c60*/  DEPBAR.LE SB1, 0x36 ;  /* 0x00009d800000791a */ /* 0x000fe80000000000 */
[----:B------:R-:W1:Y:S02]  /*3c70*/  UTCATOMSWS.FIND_AND_SET.ALIGN UP0, UR4, UR4 ;  /* 0x00000004000475e3 */ /* 0x000e640008000800 */
[----:B-1----:R-:W-:Y:S01]  /*3c80*/  MOV R4, UR4 ;  /* 0x0000000400047c02 */ /* 0x002fe20008000f00 */
[----:B------:R-:W-:Y:S05]  /*3c90*/  BRA.U !UP0, `(.L_x_73) ;  /* 0xfffffffd08e87547 */ /* 0x000fea000b83ffff */
.L_x_72:
[-C--:B------:R-:W-:Y:S02]  /*3ca0*/  SHF.L.U32 R3, R3, R4.reuse, RZ ;  /* 0x0000000403037219 */ /* 0x080fe400000006ff */
[----:B------:R-:W-:Y:S01]  /*3cb0*/  SHF.L.U32 R0, R0, R4, RZ ;  /* 0x0000000400007219 */ /* 0x000fe200000006ff */
[----:B------:R-:W-:Y:S02]  /*3cc0*/  IMAD.SHL.U32 R4, R4, 0x20, RZ ;  /* 0x0000002004047824 */ /* 0x000fe400078e00ff */
[----:B------:R1:W-:Y:S04]  /*3cd0*/  ATOMS.OR RZ, [UR5+0x14], R3 ;  /* 0x00001403ffff798c */ /* 0x0003e8000b000005 */
[----:B------:R1:W-:Y:S04]  /*3ce0*/  ATOMS.OR RZ, [UR5+0x18], R0 ;  /* 0x00001800ffff798c */ /* 0x0003e8000b000005 */
[----:B------:R1:W-:Y:S01]  /*3cf0*/  STS [UR6+0x1f0], R4 ;  /* 0x0001f004ff007988 */ /* 0x0003e20008000806 */
[----:B------:R-:W-:Y:S05]  /*3d00*/  BRA `(.L_x_71) ;  /* 0x0000000000107947 */ /* 0x000fea0003800000 */
.L_x_70:
[----:B------:R-:W-:Y:S02]  /*3d10*/  MOV R0, 0xffffffff ;  /* 0xffffffff00007802 */ /* 0x000fe40000000f00 */
[----:B------:R-:W-:-:S03]  /*3d20*/  MOV R4, 0x3d50 ;  /* 0x00003d5000047802 */ /* 0x000fc60000000f00 */
[----:B------:R1:W-:Y:S04]  /*3d30*/  STS [UR6+0x1f0], R0 ;  /* 0x0001f000ff007988 */ /* 0x0003e80008000806 */
[----:B-1---5:R-:W-:Y:S05]  /*3d40*/  CALL.REL.NOINC `($__internal_1_$__cuda_sm10x_tcgen05_guardrail_trap_phase_invalid_during_alloc) ;  /* 0x0000005400487944 */ /* 0x022fea0003c00000 */
.L_x_71:
[----:B------:R-:W-:Y:S05]  /*3d50*/  WARPSYNC.ALL ;  /* 0x0000000000007948 */ /* 0x000fea0003800000 */
[----:B------:R-:W2:Y:S01]  /*3d60*/  S2UR UR4, SR_CgaCtaId ;  /* 0x00000000000479c3 */ /* 0x000ea20000008800 */
[----:B------:R-:W-:Y:S01]  /*3d70*/  UMOV UR17, 0x400 ;  /* 0x0000040000117882 */ /* 0x000fe20000000000 */
[----:B------:R-:W-:-:S06]  /*3d80*/  NOP ;  /* 0x0000000000007918 */ /* 0x000fcc0000000000 */
[----:B------:R-:W-:Y:S06]  /*3d90*/  BAR.ARV 0x6, 0xa0 ;  /* 0x0182800000007b1d */ /* 0x000fec0000002000 */
[----:B------:R-:W3:Y:S01]  /*3da0*/  LDCU UR5, c[0x0][0x38c] ;  /* 0x00007180ff0577ac */ /* 0x000ee20008000800 */
[----:B------:R-:W-:Y:S01]  /*3db0*/  LOP3.LUT R2, R2, 0xffff, RZ, 0xc0, !PT ;  /* 0x0000ffff02027812 */ /* 0x000fe200078ec0ff */
[----:B------:R-:W-:Y:S01]  /*3dc0*/  IMAD.MOV.U32 R11, RZ, RZ, 0x1 ;  /* 0x00000001ff0b7424 */ /* 0x000fe200078e00ff */
[----:B------:R-:W-:Y:S01]  /*3dd0*/  CS2R R8, SRZ ;  /* 0x0000000000087805 */ /* 0x000fe2000001ff00 */
[----:B------:R-:W4:Y:S01]  /*3de0*/  LDCU UR8, c[0x0][0x38c] ;  /* 0x00007180ff0877ac */ /* 0x000f220008000800 */
[----:B------:R-:W-:Y:S01]  /*3df0*/  R2UR UR19, R2 ;  /* 0x00000000021372ca */ /* 0x000fe200000e0000 */
[----:B------:R-:W-:Y:S01]  /*3e00*/  IMAD.MOV.U32 R10, RZ, RZ, RZ ;  /* 0x000000ffff0a7224 */ /* 0x000fe200078e00ff */
[----:B------:R-:W-:Y:S01]  /*3e10*/  UMOV UR22, URZ ;  /* 0x000000ff00167c82 */ /* 0x000fe20008000000 */
[----:B------:R-:W-:Y:S01]  /*3e20*/  UMOV UR14, URZ ;  /* 0x000000ff000e7c82 */ /* 0x000fe20008000000 */
[----:B--2---:R-:W-:Y:S01]  /*3e30*/  ULEA UR17, UR4, UR17, 0x18 ;  /* 0x0000001104117291 */ /* 0x004fe2000f8ec0ff */
[----:B------:R-:W-:Y:S01]  /*3e40*/  UMOV UR26, 0x0 ;  /* 0x00000000001a7882 */ /* 0x000fe20000000000 */
[----:B------:R-:W-:-:S02]  /*3e50*/  UMOV UR27, 0x4200010 ;  /* 0x04200010001b7882 */ /* 0x000fc40000000000 */
[----:B------:R-:W-:Y:S02]  /*3e60*/  UIADD3 UR6, UPT, UPT, UR17, 0x4400, URZ ;  /* 0x0000440011067890 */ /* 0x000fe4000fffe0ff */
[----:B------:R-:W-:Y:S02]  /*3e70*/  UIADD3 UR7, UPT, UPT, UR17, 0x15400, URZ ;  /* 0x0001540011077890 */ /* 0x000fe4000fffe0ff */
[----:B---3--:R-:W-:Y:S01]  /*3e80*/  UIADD3 UR5, UPT, UPT, UR5, 0x3f, URZ ;  /* 0x0000003f05057890 */ /* 0x008fe2000fffe0ff */
[----:B-1----:R-:W1:Y:S01]  /*3e90*/  LDS R0, [UR17+0x1f0] ;  /* 0x0001f011ff007984 */ /* 0x002e620008000800 */
[----:B------:R-:W-:Y:S02]  /*3ea0*/  USHF.R.U32.HI UR6, URZ, 0x4, UR6 ;  /* 0x00000004ff067899 */ /* 0x000fe40008011606 */
[----:B------:R-:W-:Y:S02]  /*3eb0*/  USHF.R.S32.HI UR4, URZ, 0x1f, UR5 ;  /* 0x0000001fff047899 */ /* 0x000fe40008011405 */
[----:B------:R-:W-:-:S02]  /*3ec0*/  ULOP3.LUT UR6, UR6, 0x3fff, URZ, 0xc0, !UPT ;  /* 0x00003fff06067892 */ /* 0x000fc4000f8ec0ff */
[----:B------:R-:W-:Y:S02]  /*3ed0*/  ULEA.HI UR4, UR4, UR5, URZ, 0x6 ;  /* 0x0000000504047291 */ /* 0x000fe4000f8f30ff */
[----:B------:R-:W-:Y:S02]  /*3ee0*/  USHF.R.U32.HI UR5, URZ, 0x4, UR7 ;  /* 0x00000004ff057899 */ /* 0x000fe40008011607 */
[----:B------:R-:W-:Y:S02]  /*3ef0*/  USHF.R.S32.HI UR28, URZ, 0x6, UR4 ;  /* 0x00000006ff1c7899 */ /* 0x000fe40008011404 */
[----:B------:R-:W-:Y:S02]  /*3f00*/  ULOP3.LUT UR5, UR5, 0x3fff, URZ, 0xc0, !UPT ;  /* 0x00003fff05057892 */ /* 0x000fe4000f8ec0ff */
[----:B------:R-:W-:Y:S02]  /*3f10*/  UISETP.LT.AND UP0, UPT, UR28, 0x1, UPT ;  /* 0x000000011c00788c */ /* 0x000fe4000bf01270 */
[----:B------:R-:W-:-:S02]  /*3f20*/  ULOP3.LUT UR20, UR6, 0x10000, URZ, 0xfc, !UPT ;  /* 0x0001000006147892 */ /* 0x000fc4000f8efcff */
[----:B------:R-:W-:Y:S02]  /*3f30*/  USEL UR29, UR28, 0x1, !UP0 ;  /* 0x000000011c1d7887 */ /* 0x000fe4000c000000 */
[----:B------:R-:W-:Y:S02]  /*3f40*/  ULOP3.LUT UR21, UR5, 0x10000, URZ, 0xfc, !UPT ;  /* 0x0001000005157892 */ /* 0x000fe4000f8efcff */
[----:B------:R-:W-:Y:S02]  /*3f50*/  UIADD3 UR29, UPT, UPT, -UR29, URZ, URZ ;  /* 0x000000ff1d1d7290 */ /* 0x000fe4000fffe1ff */
[----:B----4-:R-:W-:Y:S01]  /*3f60*/  UISETP.GE.AND UP4, UPT, UR8, 0x1, UPT ;  /* 0x000000010800788c */ /* 0x010fe2000bf86270 */
[----:B------:R-:W-:Y:S01]  /*3f70*/  UMOV UR24, 0x0 ;  /* 0x0000000000187882 */ /* 0x000fe20000000000 */
[----:B------:R-:W-:Y:S01]  /*3f80*/  UMOV UR25, 0x4200010 ;  /* 0x0420001000197882 */ /* 0x000fe20000000000 */
[----:B-1----:R-:W-:-:S15]  /*3f90*/  R2UR UR30, R0 ;  /* 0x00000000001e72ca */ /* 0x002fde00000e0000 */
.L_x_80:
[----:B------:R-:W-:Y:S02]  /*3fa0*/  LEA R0, R10, UR17, 0x3 ;  /* 0x000000110a007c11 */ /* 0x000fe4000f8e18ff */
[----:B------:R-:W-:Y:S02]  /*3fb0*/  SHF.L.U32 R5, R9, 0x1f, RZ ;  /* 0x0000001f09057819 */ /* 0x000fe400000006ff */
[----:B------:R-:W-:Y:S01]  /*3fc0*/  PLOP3.LUT P0, PT, PT, PT, UP4, 0x80, 0x8 ;  /* 0x000000000008781c */ /* 0x000fe20003f0f048 */
[----:B------:R-:W-:Y:S01]  /*3fd0*/  VIADD R3, R0, 0x150 ;  /* 0x0000015000037836 */ /* 0x000fe20000000000 */
[----:B-1----:R-:W1:Y:S02]  /*3fe0*/  SYNCS.PHASECHK.TRANS64.TRYWAIT P1, [R0+URZ+0x140], R5 ;  /* 0x00014005000075a7 */ /* 0x002e6400080211ff */
[----:B-1-3--:R-:W-:Y:S09]  /*3ff0*/  @!P1 BRA `(.L_x_74) ;  /* 0x0000004c00289947 */ /* 0x00aff20003800000 */
.L_x_167:
[----:B------:R-:W-:Y:S01]  /*4000*/  LEA R4, R10, UR17, 0x4 ;  /* 0x000000110a047c11 */ /* 0x000fe2000f8e20ff */
[----:B------:R-:W-:Y:S01]  /*4010*/  @UP4 ULEA UR4, UR14, UR17, 0x3 ;  /* 0x000000110e044291 */ /* 0x000fe2000f8e18ff */
[----:B------:R-:W-:Y:S01]  /*4020*/  PLOP3.LUT P2, PT, PT, PT, PT, 0x80, 0x8 ;  /* 0x000000000008781c */ /* 0x000fe20003f4f070 */
[----:B------:R-:W-:Y:S01]  /*4030*/  ULEA UR23, UR22, UR17, 0x3 ;  /* 0x0000001116177291 */ /* 0x000fe2000f8e18ff */
[----:B------:R-:W-:Y:S02]  /*4040*/  PRMT R3, RZ, 0x654, R3 ;  /* 0x00000654ff037816 */ /* 0x000fe40000000003 */
[----:B-1----:R-:W1:Y:S01]  /*4050*/  LDS.128 R4, [R4+0x1d0] ;  /* 0x0001d00004047984 */ /* 0x002e620000000c00 */
[----:B------:R-:W-:Y:S02]  /*4060*/  @P0 SHF.L.U32 R2, R8, 0x1f, RZ ;  /* 0x0000001f08020819 */ /* 0x000fe400000006ff */
[----:B------:R-:W-:Y:S01]  /*4070*/  SHF.L.U32 R0, R11, 0x1f, RZ ;  /* 0x0000001f0b007819 */ /* 0x000fe200000006ff */
[----:B------:R-:W-:Y:S01]  /*4080*/  @!PT LDS RZ, [RZ] ;  /* 0x00000000fffff984 */ /* 0x000fe20000000800 */
[----:B------:R-:W-:Y:S01]  /*4090*/  @!PT LDS RZ, [RZ] ;  /* 0x00000000fffff984 */ /* 0x000fe20000000800 */
[----:B------:R-:W-:Y:S01]  /*40a0*/  @!PT LDS RZ, [RZ] ;  /* 0x00000000fffff984 */ /* 0x000fe20000000800 */
[----:B------:R-:W-:Y:S01]  /*40b0*/  @!PT LDS RZ, [RZ] ;  /* 0x00000000fffff984 */ /* 0x000fe20000000800 */
[----:B------:R2:W-:Y:S06]  /*40c0*/  MEMBAR.ALL.CTA ;  /* 0x0000000000007992 */ /* 0x0005ec0000008000 */
[----:B--2---:R-:W2:Y:S02]  /*40d0*/  FENCE.VIEW.ASYNC.S ;  /* 0x00000000000073c6 */ /* 0x004ea40000000000 */
[----:B--2---:R2:W-:Y:S01]  /*40e0*/  SYNCS.ARRIVE.TRANS64.RED.A1T0 RZ, [R3+URZ], RZ ;  /* 0x000000ff03ff79a7 */ /* 0x0045e200081004ff */
[----:B------:R2:W3:Y:S01]  /*40f0*/  @P0 SYNCS.PHASECHK.TRANS64.TRYWAIT P2, [UR4], R2 ;  /* 0x00000002ff0005a7 */ /* 0x0004e20008041104 */
[----:B------:R-:W-:Y:S01]  /*4100*/  ULEA.HI UR4, UR22, UR22, URZ, 0x1 ;  /* 0x0000001616047291 */ /* 0x000fe2000f8f08ff */
[----:B-1----:R-:W-:-:S03]  /*4110*/  LOP3.LUT P1, RZ, R6, 0x1, RZ, 0xc0, !PT ;  /* 0x0000000106ff7812 */ /* 0x002fc6000782c0ff */
[----:B------:R-:W-:Y:S02]  /*4120*/  USHF.L.U32 UR18, UR4, 0x6, URZ ;  /* 0x0000000604127899 */ /* 0x000fe400080006ff */
[----:B------:R-:W-:Y:S02]  /*4130*/  ULOP3.LUT UR4, UR4, 0xffe, URZ, 0xc0, !UPT ;  /* 0x00000ffe04047892 */ /* 0x000fe4000f8ec0ff */
[----:B------:R-:W-:Y:S02]  /*4140*/  ULOP3.LUT UR18, UR18, 0xffffff80, URZ, 0xc0, !UPT ;  /* 0xffffff8012127892 */ /* 0x000fe4000f8ec0ff */
[----:B------:R-:W-:Y:S02]  /*4150*/  UIADD3 UR4, UPT, UPT, -UR4, UR22, URZ ;  /* 0x0000001604047290 */ /* 0x000fe4000fffe1ff */
[----:B------:R-:W-:Y:S01]  /*4160*/  UIADD3 UR18, UPT, UPT, UR30, UR18, URZ ;  /* 0x000000121e127290 */ /* 0x000fe2000fffe0ff */
[----:B------:R-:W1:Y:S03]  /*4170*/  SYNCS.PHASECHK.TRANS64.TRYWAIT P0, [UR23+0x180], R0 ;  /* 0x00018000ff0075a7 */ /* 0x000e660008001117 */
[----:B------:R-:W-:Y:S01]  /*4180*/  ULEA UR18, UR4, UR18, 0x14 ;  /* 0x0000001204127291 */ /* 0x000fe2000f8ea0ff */
[----:B-123--:R-:W-:Y:S11]  /*4190*/  @!P0 BRA `(.L_x_75) ;  /* 0x0000004800d48947 */ /* 0x00eff60003800000 */
.L_x_169:
[----:B------:R-:W-:Y:S01]  /*41a0*/  IADD3 R10, PT, PT, R10, 0x1, RZ ;  /* 0x000000010a0a7810 */ /* 0x000fe20007ffe0ff */
[----:B------:R-:W-:Y:S06]  /*41b0*/  BRA.U !UP4, `(.L_x_76) ;  /* 0x000000010c987547 */ /* 0x000fec000b800000 */
[----:B------:R-:W-:Y:S01]  /*41c0*/  UPLOP3.LUT UP2, UPT, UPT, UPT, UPT, 0x40, 0x4 ;  /* 0x000000000004789c */ /* 0x000fe20003f4e870 */
[----:B------:R-:W-:Y:S01]  /*41d0*/  UMOV UR16, UR29 ;  /* 0x0000001d00107c82 */ /* 0x000fe20008000000 */
[----:B------:R-:W-:Y:S01]  /*41e0*/  UMOV UR15, UR28 ;  /* 0x0000001c000f7c82 */ /* 0x000fe20008000000 */
[----:B------:R-:W-:-:S08]  /*41f0*/  UMOV UR6, UR14 ;  /* 0x0000000e00067c82 */ /* 0x000fd00008000000 */
.L_x_79:
[----:B------:R-:W-:Y:S02]  /*4200*/  UIADD3 UR16, UPT, UPT, UR16, 0x1, URZ ;  /* 0x0000000110107890 */ /* 0x000fe4000fffe0ff */
[----:B--2---:R-:W-:Y:S02]  /*4210*/  ULEA UR5, UR6, UR17, 0x3 ;  /* 0x0000001106057291 */ /* 0x004fe4000f8e18ff */
[----:B------:R-:W-:Y:S01]  /*4220*/  UISETP.NE.AND UP3, UPT, UR16, URZ, UPT ;  /* 0x000000ff1000728c */ /* 0x000fe2000bf65270 */
[----:B---3--:R-:W-:Y:S10]  /*4230*/  @P2 BRA `(.L_x_77) ;  /* 0x00000000000c2947 */ /* 0x008ff40003800000 */
[----:B-1----:R-:W-:Y:S04]  /*4240*/  SHF.L.U32 R3, R8, 0x1f, RZ ;  /* 0x0000001f08037819 */ /* 0x002fe800000006ff */
[----:B------:R-:W1:Y:S02]  /*4250*/  SYNCS.PHASECHK.TRANS64.TRYWAIT P0, [UR5], R3 ;  /* 0x00000003ff0075a7 */ /* 0x000e640008001105 */
[----:B-1----:R-:W-:Y:S05]  /*4260*/  @!P0 BRA `(.L_x_78) ;  /* 0x0000004800b88947 */ /* 0x002fea0003800000 */
.L_x_77:
[----:B------:R-:W-:Y:S01]  /*4270*/  UISETP.NE.AND UP0, UPT, UR15, 0x1, UPT ;  /* 0x000000010f00788c */ /* 0x000fe2000bf05270 */
[----:B------:R-:W-:Y:S01]  /*4280*/  PLOP3.LUT P2, PT, PT, PT, PT, 0x80, 0x8 ;  /* 0x000000000008781c */ /* 0x000fe20003f4f070 */
[----:B------:R-:W-:Y:S02]  /*4290*/  UIADD3 UR4, UPT, UPT, UR6, 0x1, URZ ;  /* 0x0000000106047890 */ /* 0x000fe4000fffe0ff */
[----:B------:R-:W-:Y:S02]  /*42a0*/  ULEA UR12, UR6, UR21, 0x9 ;  /* 0x00000015060c7291 */ /* 0x000fe4000f8e48ff */
[----:B------:R-:W-:Y:S01]  /*42b0*/  UISETP.NE.AND UP1, UPT, UR4, 0x11, UPT ;  /* 0x000000110400788c */ /* 0x000fe2000bf25270 */
[----:B------:R-:W-:Y:S01]  /*42c0*/  PLOP3.LUT P0, PT, PT, PT, UP0, 0x80, 0x8 ;  /* 0x000000000008781c */ /* 0x000fe20003f0f008 */
[----:B------:R-:W-:Y:S02]  /*42d0*/  UIADD3 UR10, UPT, UPT, UR12, 0x2, URZ ;  /* 0x000000020c0a7890 */ /* 0x000fe4000fffe0ff */
[----:B------:R-:W-:Y:S02]  /*42e0*/  USEL UR7, URZ, 0x1, UP1 ;  /* 0x00000001ff077887 */ /* 0x000fe40008800000 */
[----:B------:R-:W-:Y:S02]  /*42f0*/  USEL UR14, UR4, URZ, UP1 ;  /* 0x000000ff040e7287 */ /* 0x000fe40008800000 */
[----:B------:R-:W-:Y:S02]  /*4300*/  UIADD3 UR15, UPT, UPT, UR15, -0x1, URZ ;  /* 0xffffffff0f0f7890 */ /* 0x000fe4000fffe0ff */
[----:B------:R-:W-:Y:S01]  /*4310*/  @UP0 ULEA UR4, UR14, UR17, 0x3 ;  /* 0x000000110e040291 */ /* 0x000fe2000f8e18ff */
[----:B------:R-:W-:Y:S01]  /*4320*/  LOP3.LUT R8, R8, UR7, RZ, 0x3c, !PT ;  /* 0x0000000708087c12 */ /* 0x000fe2000f8e3cff */
[----:B------:R-:W-:Y:S01]  /*4330*/  UIADD3 UR7, UPT, UPT, UR5, 0x88, URZ ;  /* 0x0000008805077890 */ /* 0x000fe2000fffe0ff */
[----:B------:R-:W-:Y:S02]  /*4340*/  UMOV UR13, 0x80004020 ;  /* 0x80004020000d7882 */ /* 0x000fe40000000000 */
[----:B-1----:R-:W-:Y:S01]  /*4350*/  @P0 SHF.L.U32 R0, R8, 0x1f, RZ ;  /* 0x0000001f08000819 */ /* 0x002fe200000006ff */
[----:B------:R-:W-:Y:S01]  /*4360*/  UMOV UR5, 0x80004020 ;  /* 0x8000402000057882 */ /* 0x000fe20000000000 */
[----:B------:R-:W-:Y:S01]  /*4370*/  UMOV UR11, 0x80004020 ;  /* 0x80004020000b7882 */ /* 0x000fe20000000000 */
[----:B------:R-:W-:Y:S01]  /*4380*/  UMOV UR9, 0x80004020 ;  /* 0x8000402000097882 */ /* 0x000fe20000000000 */
[----:B------:R2:W3:Y:S01]  /*4390*/  @P0 SYNCS.PHASECHK.TRANS64.TRYWAIT P2, [UR4], R0 ;  /* 0x00000000ff0005a7 */ /* 0x0004e20008041104 */
[----:B------:R-:W-:Y:S03]  /*43a0*/  ULEA UR4, UR6, UR20, 0x8 ;  /* 0x0000001406047291 */ /* 0x000fe6000f8e40ff */
[----:B------:R-:W-:Y:S01]  /*43b0*/  UMOV UR6, UR14 ;  /* 0x0000000e00067c82 */ /* 0x000fe20008000000 */
[----:B------:R-:W-:Y:S05]  /*43c0*/  UIADD3 UR8, UPT, UPT, UR4, 0x2, URZ ;  /* 0x0000000204087890 */ /* 0x000fea000fffe0ff */
[----:B------:R2:W-:Y:S01]  /*43d0*/  UTCQMMA gdesc[UR4], gdesc[UR12], tmem[UR18], tmem[UR26], idesc[UR27], UP2 ;  /* 0x00ff1a0c040075ea */ /* 0x0005e20009000312 */
[----:B------:R-:W-:Y:S03]  /*43e0*/  UPLOP3.LUT UP2, UPT, UPT, UPT, UPT, 0x80, 0x8 ;  /* 0x000000000008789c */ /* 0x000fe60003f4f070 */
[----:B------:R2:W-:Y:S01]  /*43f0*/  UTCQMMA gdesc[UR8], gdesc[UR10], tmem[UR18], tmem[UR24], idesc[UR25], UPT ;  /* 0x00ff180a080075ea */ /* 0x0005e2000b800312 */
[----:B------:R2:W-:Y:S01]  /*4400*/  UTCBAR.MULTICAST [UR7], URZ, UR19 ;  /* 0x000000ff070073e9 */ /* 0x0005e20008000813 */
[----:B------:R-:W-:Y:S06]  /*4410*/  BRA.U UP3, `(.L_x_79) ;  /* 0xfffffffd03787547 */ /* 0x000fec000b83ffff */
.L_x_76:
[----:B--2---:R-:W-:Y:S01]  /*4420*/  UIADD3 UR4, UPT, UPT, UR22, 0x1, URZ ;  /* 0x0000000116047890 */ /* 0x004fe2000fffe0ff */
[C---:B------:R-:W-:Y:S01]  /*4430*/  ISETP.NE.AND P0, PT, R10.reuse, 0x2, PT ;  /* 0x000000020a00780c */ /* 0x040fe20003f05270 */
[----:B------:R-:W-:Y:S02]  /*4440*/  UIADD3 UR5, UPT, UPT, UR23, 0x160, URZ ;  /* 0x0000016017057890 */ /* 0x000fe4000fffe0ff */
[----:B------:R-:W-:Y:S01]  /*4450*/  UISETP.NE.AND UP0, UPT, UR4, 0x4, UPT ;  /* 0x000000040400788c */ /* 0x000fe2000bf05270 */
[----:B-1----:R-:W-:Y:S02]  /*4460*/  SEL R0, RZ, 0x1, P0 ;  /* 0x00000001ff007807 */ /* 0x002fe40000000000 */
[----:B------:R-:W-:Y:S01]  /*4470*/  SEL R10, R10, RZ, P0 ;  /* 0x000000ff0a0a7207 */ /* 0x000fe20000000000 */
[----:B------:R-:W-:Y:S01]  /*4480*/  USEL UR6, URZ, 0x1, UP0 ;  /* 0x00000001ff067887 */ /* 0x000fe20008000000 */
[----:B------:R-:W-:Y:S01]  /*4490*/  LOP3.LUT R9, R9, R0, RZ, 0x3c, !PT ;  /* 0x0000000009097212 */ /* 0x000fe200078e3cff */
[----:B------:R-:W-:Y:S01]  /*44a0*/  USEL UR22, UR4, URZ, UP0 ;  /* 0x000000ff04167287 */ /* 0x000fe20008000000 */
[----:B------:R1:W-:Y:S03]  /*44b0*/  UTCBAR [UR5], URZ ;  /* 0x000000ff050073e9 */ /* 0x0003e600080000ff */
[----:B------:R-:W-:Y:S01]  /*44c0*/  LOP3.LUT R11, R11, UR6, RZ, 0x3c, !PT ;  /* 0x000000060b0b7c12 */ /* 0x000fe2000f8e3cff */
[----:B------:R-:W-:Y:S07]  /*44d0*/  @P1 BRA `(.L_x_80) ;  /* 0xfffffff800b01947 */ /* 0x000fee000383ffff */
[----:B------:R-:W2:Y:S01]  /*44e0*/  S2UR UR8, SR_CgaCtaId ;  /* 0x00000000000879c3 */ /* 0x000ea20000008800 */
[----:B------:R-:W-:Y:S01]  /*44f0*/  ELECT P0, URZ, PT ;  /* 0x0000000000ff782f */ /* 0x000fe20003800000 */
[----:B------:R-:W-:Y:S01]  /*4500*/  IMAD.MOV.U32 R0, RZ, RZ, 0x1 ;  /* 0x00000001ff007424 */ /* 0x000fe200078e00ff */
[----:B------:R-:W-:Y:S01]  /*4510*/  UIADD3 UR17, UPT, UPT, UR17, 0x180, URZ ;  /* 0x0000018011117890 */ /* 0x000fe2000fffe0ff */
[----:B------:R-:W-:Y:S01]  /*4520*/  SHF.L.U32 R3, R11, 0x1f, RZ ;  /* 0x0000001f0b037819 */ /* 0x000fe200000006ff */
[----:B------:R-:W-:-:S03]  /*4530*/  UMOV UR4, 0x40 ;  /* 0x0000004000047882 */ /* 0x000fc60000000000 */
[----:B------:R-:W-:Y:S01]  /*4540*/  UVIRTCOUNT.DEALLOC.SMPOOL 0x80 ;  /* 0x000000800000784c */ /* 0x000fe20000000000 */
[----:B--2---:R-:W-:Y:S02]  /*4550*/  ULEA UR8, UR8, UR4, 0x18 ;  /* 0x0000000408087291 */ /* 0x004fe4000f8ec0ff */
[----:B------:R-:W-:-:S07]  /*4560*/  ULEA UR4, UR22, UR17, 0x3 ;  /* 0x0000001116047291 */ /* 0x000fce000f8e18ff */
[----:B------:R2:W-:Y:S02]  /*4570*/  @P0 STS.U8 [UR8+0x1c], R0 ;  /* 0x00001c00ff000988 */ /* 0x0005e40008000008 */
[----:B------:R-:W4:Y:S02]  /*4580*/  SYNCS.PHASECHK.TRANS64.TRYWAIT P0, [UR4], R3 ;  /* 0x00000003ff0075a7 */ /* 0x000f240008001104 */
[----:B--2-4-:R-:W-:Y:S05]  /*4590*/  @!P0 BRA `(.L_x_81) ;  /* 0x0000004800048947 */ /* 0x014fea0003800000 */
.L_x_172:
[----:B------:R-:W-:-:S04]  /*45a0*/  UIADD3 UR4, UPT, UPT, UR22, 0x1, URZ ;  /* 0x0000000116047890 */ /* 0x000fc8000fffe0ff */
[----:B------:R-:W-:-:S04]  /*45b0*/  UISETP.NE.AND UP0, UPT, UR4, 0x4, UPT ;  /* 0x000000040400788c */ /* 0x000fc8000bf05270 */
[----:B------:R-:W-:Y:S02]  /*45c0*/  USEL UR6, URZ, 0x1, UP0 ;  /* 0x00000001ff067887 */ /* 0x000fe40008000000 */
[----:B------:R-:W-:-:S04]  /*45d0*/  USEL UR4, UR4, URZ, UP0 ;  /* 0x000000ff04047287 */ /* 0x000fc80008000000 */
[----:B-1----:R-:W-:Y:S01]  /*45e0*/  ULEA UR5, UR4, UR17, 0x3 ;  /* 0x0000001104057291 */ /* 0x002fe2000f8e18ff */
[----:B------:R-:W-:-:S04]  /*45f0*/  LOP3.LUT R2, R11, UR6, RZ, 0x3c, !PT ;  /* 0x000000060b027c12 */ /* 0x000fc8000f8e3cff */
[----:B--2---:R-:W-:-:S04]  /*4600*/  SHF.L.U32 R3, R2, 0x1f, RZ ;  /* 0x0000001f02037819 */ /* 0x004fc800000006ff */
[----:B------:R-:W1:Y:S02]  /*4610*/  SYNCS.PHASECHK.TRANS64.TRYWAIT P0, [UR5], R3 ;  /* 0x00000003ff0075a7 */ /* 0x000e640008001105 */
[----:B-1----:R-:W-:Y:S05]  /*4620*/  @!P0 BRA `(.L_x_82) ;  /* 0x0000004400f88947 */ /* 0x002fea0003800000 */
.L_x_174:
        /* <DEDUP_REMOVED lines=9> */
.L_x_176:
[----:B------:R-:W-:-:S04]  /*46c0*/  UIADD3 UR4, UPT, UPT, UR4, 0x1, URZ ;  /* 0x0000000104047890 */ /* 0x000fc8000fffe0ff */
[----:B------:R-:W-:-:S04]  /*46d0*/  UISETP.NE.AND UP0, UPT, UR4, 0x4, UPT ;  /* 0x000000040400788c */ /* 0x000fc8000bf05270 */
[----:B------:R-:W-:Y:S02]  /*46e0*/  USEL UR5, URZ, 0x1, UP0 ;  /* 0x00000001ff057887 */ /* 0x000fe40008000000 */
[----:B------:R-:W-:-:S04]  /*46f0*/  USEL UR4, UR4, URZ, UP0 ;  /* 0x000000ff04047287 */ /* 0x000fc80008000000 */
[----:B------:R-:W-:Y:S01]  /*4700*/  ULEA UR4, UR4, UR17, 0x3 ;  /* 0x0000001104047291 */ /* 0x000fe2000f8e18ff */
[----:B-1----:R-:W-:-:S04]  /*4710*/  LOP3.LUT R3, R2, UR5, RZ, 0x3c, !PT ;  /* 0x0000000502037c12 */ /* 0x002fc8000f8e3cff */
[----:B------:R-:W-:-:S04]  /*4720*/  SHF.L.U32 R3, R3, 0x1f, RZ ;  /* 0x0000001f03037819 */ /* 0x000fc800000006ff */
[----:B------:R-:W1:Y:S02]  /*4730*/  SYNCS.PHASECHK.TRANS64.TRYWAIT P0, [UR4], R3 ;  /* 0x00000003ff0075a7 */ /* 0x000e640008001104 */
[----:B-1----:R-:W-:Y:S05]  /*4740*/  @!P0 BRA `(.L_x_84) ;  /* 0x0000004400e08947 */ /* 0x002fea0003800000 */
.L_x_178:
[----:B------:R-:W-:Y:S01]  /*4750*/  NOP ;  /* 0x0000000000007918 */ /* 0x000fe20000000000 */
[----:B-1----:R-:W1:Y:S01]  /*4760*/  LDS R0, [UR8+0x14] ;  /* 0x00001408ff007984 */ /* 0x002e620008000800 */
[----:B------:R-:W-:Y:S01]  /*4770*/  ULOP3.LUT UR4, UR30, 0xffff, URZ, 0xc0, !UPT ;  /* 0x0000ffff1e047892 */ /* 0x000fe2000f8ec0ff */
[----:B------:R-:W-:Y:S01]  /*4780*/  UMOV UR5, 0xffff ;  /* 0x0000ffff00057882 */ /* 0x000fe20000000000 */
[----:B------:R-:W-:Y:S02]  /*4790*/  UMOV UR6, 0x1 ;  /* 0x0000000100067882 */ /* 0x000fe40000000000 */
[----:B------:R-:W-:-:S04]  /*47a0*/  USHF.R.U32.HI UR4, URZ, 0x5, UR4 ;  /* 0x00000005ff047899 */ /* 0x000fc80008011604 */
[----:B------:R-:W-:Y:S02]  /*47b0*/  USHF.L.U32 UR5, UR5, UR4, URZ ;  /* 0x0000000405057299 */ /* 0x000fe400080006ff */
[----:B------:R-:W-:-:S04]  /*47c0*/  USHF.L.U32 UR4, UR6, UR4, URZ ;  /* 0x0000000406047299 */ /* 0x000fc800080006ff */
[----:B-1----:R-:W-:-:S04]  /*47d0*/  LOP3.LUT R0, R0, UR5, RZ, 0xc0, !PT ;  /* 0x0000000500007c12 */ /* 0x002fc8000f8ec0ff */
[----:B------:R-:W-:-:S13]  /*47e0*/  ISETP.NE.AND P0, PT, R0, UR5, PT ;  /* 0x0000000500007c0c */ /* 0x000fda000bf05270 */
[----:B------:R-:W-:Y:S05]  /*47f0*/  @P0 BRA `(.L_x_85) ;  /* 0x0000000000580947 */ /* 0x000fea0003800000 */
[----:B------:R-:W1:Y:S02]  /*4800*/  LDS R0, [UR8+0x18] ;  /* 0x00001808ff007984 */ /* 0x000e640008000800 */
[----:B-1----:R-:W-:-:S04]  /*4810*/  LOP3.LUT R0, R0, UR4, RZ, 0xc0, !PT ;  /* 0x0000000400007c12 */ /* 0x002fc8000f8ec0ff */
[----:B------:R-:W-:-:S13]  /*4820*/  ISETP.NE.AND P0, PT, R0, UR4, PT ;  /* 0x0000000400007c0c */ /* 0x000fda000bf05270 */
[----:B------:R-:W-:Y:S05]  /*4830*/  @P0 BRA `(.L_x_86) ;  /* 0x00000000003c0947 */ /* 0x000fea0003800000 */
[----:B------:R-:W1:Y:S01]  /*4840*/  S2R R2, SR_LANEID ;  /* 0x0000000000027919 */ /* 0x000e620000000000 */
[----:B------:R-:W-:Y:S01]  /*4850*/  ULOP3.LUT UR5, URZ, UR5, URZ, 0x33, !UPT ;  /* 0x00000005ff057292 */ /* 0x000fe2000f8e33ff */
[----:B------:R-:W-:Y:S01]  /*4860*/  LOP3.LUT R4, RZ, UR4, RZ, 0x33, !PT ;  /* 0x00000004ff047c12 */ /* 0x000fe2000f8e33ff */
[----:B------:R-:W-:Y:S02]  /*4870*/  VOTEU.ANY UR4, UPT, PT ;  /* 0x0000000000047886 */ /* 0x000fe400038e0100 */
[----:B------:R-:W-:Y:S01]  /*4880*/  UFLO.U32 UR4, UR4 ;  /* 0x00000004000472bd */ /* 0x000fe200080e0000 */
[----:B------:R-:W2:Y:S01]  /*4890*/  REDUX UR6, R4 ;  /* 0x00000000040673c4 */ /* 0x000ea20000000000 */
[----:B------:R-:W-:-:S06]  /*48a0*/  IMAD.U32 R0, RZ, RZ, UR5 ;  /* 0x00000005ff007e24 */ /* 0x000fcc000f8e00ff */
[----:B------:R4:W-:Y:S01]  /*48b0*/  UTCATOMSWS.AND URZ, UR5 ;  /* 0x0000000500ff79e3 */ /* 0x0009e20008000000 */
[----:B------:R-:W3:Y:S01]  /*48c0*/  REDUX UR7, R0 ;  /* 0x00000000000773c4 */ /* 0x000ee20000000000 */
[----:B-1----:R-:W-:Y:S01]  /*48d0*/  ISETP.EQ.U32.AND P0, PT, R2, UR4, PT ;  /* 0x0000000402007c0c */ /* 0x002fe2000bf02070 */
[----:B--2---:R-:W-:Y:S01]  /*48e0*/  IMAD.U32 R2, RZ, RZ, UR6 ;  /* 0x00000006ff027e24 */ /* 0x004fe2000f8e00ff */
[----:B---3--:R-:W-:-:S11]  /*48f0*/  MOV R3, UR7 ;  /* 0x0000000700037c02 */ /* 0x008fd60008000f00 */
[----:B------:R4:W-:Y:S04]  /*4900*/  @P0 ATOMS.AND RZ, [UR8+0x14], R3 ;  /* 0x00001403ffff098c */ /* 0x0009e8000a800008 */
[----:B------:R4:W-:Y:S01]  /*4910*/  @P0 ATOMS.AND RZ, [UR8+0x18], R2 ;  /* 0x00001802ffff098c */ /* 0x0009e2000a800008 */
[----:B------:R-:W-:Y:S05]  /*4920*/  BRA `(.L_x_87) ;  /* 0x0000000000147947 */ /* 0x000fea0003800000 */
.L_x_86:
[----:B------:R-:W-:Y:S02]  /*4930*/  MOV R2, 0x4950 ;  /* 0x0000495000027802 */ /* 0x000fe40000000f00 */
[----:B---3-5:R-:W-:Y:S05]  /*4940*/  CALL.REL.NOINC `($__internal_0_$__cuda_sm10x_tcgen05_guardrail_trap_col_being_dealloced_not_returned_by_alloc) ;  /* 0x00000048003c7944 */ /* 0x028fea0003c00000 */
[----:B------:R-:W-:Y:S05]  /*4950*/  BRA `(.L_x_87) ;  /* 0x0000000000087947 */ /* 0x000fea0003800000 */
.L_x_85:
[----:B------:R-:W-:Y:S02]  /*4960*/  MOV R2, 0x4980 ;  /* 0x0000498000027802 */ /* 0x000fe40000000f00 */
[----:B---3-5:R-:W-:Y:S05]  /*4970*/  CALL.REL.NOINC `($__internal_2_$__cuda_sm10x_tcgen05_guardrail_trap_unallocated_columns_being_dealloced) ;  /* 0x0000004800487944 */ /* 0x028fea0003c00000 */
.L_x_87:
[----:B------:R-:W-:Y:S01]  /*4980*/  NOP ;  /* 0x0000000000007918 */ /* 0x000fe20000000000 */
[----:B----4-:R-:W-:Y:S05]  /*4990*/  EXIT ;  /* 0x000000000000794d */ /* 0x010fea0003800000 */
.L_x_69:
[----:B------:R-:W-:-:S09]  /*49a0*/  UISETP.NE.OR UP0, UPT, UR21, 0x3, !UP3 ;  /* 0x000000031500788c */ /* 0x000fd2000df05670 */
[----:B------:R-:W-:Y:S05]  /*49b0*/  BRA.U UP0, `(.L_x_88) ;  /* 0x0000000d00807547 */ /* 0x000fea000b800000 */
[----:B------:R-:W1:Y:S01]  /*49c0*/  S2UR UR10, SR_CgaCtaId ;  /* 0x00000000000a79c3 */ /* 0x000e620000008800 */
[----:B------:R-:W2:Y:S01]  /*49d0*/  LDCU UR32, c[0x0][0x370] ;  /* 0x00006e00ff2077ac */ /* 0x000ea20008000800 */
[----:B------:R-:W-:Y:S02]  /*49e0*/  HFMA2 R13, -RZ, RZ, 0, 0 ;  /* 0x00000000ff0d7431 */ /* 0x000fe400000001ff */
[----:B------:R-:W-:Y:S01]  /*49f0*/  IMAD.MOV.U32 R15, RZ, RZ, 0x1 ;  /* 0x00000001ff0f7424 */ /* 0x000fe200078e00ff */
[----:B------:R-:W-:Y:S01]  /*4a00*/  MOV R7, 0x1000 ;  /* 0x0000100000077802 */ /* 0x000fe20000000f00 */
[----:B------:R-:W2:Y:S01]  /*4a10*/  LDCU.128 UR28, c[0x0][0xb10] ;  /* 0x00016200ff1c77ac */ /* 0x000ea20008000c00 */
[----:B------:R-:W-:Y:S01]  /*4a20*/  IMAD.MOV.U32 R14, RZ, RZ, RZ ;  /* 0x000000ffff0e7224 */ /* 0x000fe200078e00ff */
[----:B------:R-:W3:Y:S01]  /*4a30*/  LDC.64 R16, c[0x0][0x348] ;  /* 0x0000d200ff107b82 */ /* 0x000ee20000000a00 */
[----:B------:R-:W4:Y:S01]  /*4a40*/  LDCU UR27, c[0x0][0x374] ;  /* 0x00006e80ff1b77ac */ /* 0x000f220008000800 */
[----:B------:R-:W1:Y:S06]  /*4a50*/  LDCU UR15, c[0x0][0xb0c] ;  /* 0x00016180ff0f77ac */ /* 0x000e6c0008000800 */
[----:B------:R-:W3:Y:S01]  /*4a60*/  LDC.64 R2, c[0x0][0x888] ;  /* 0x00022200ff027b82 */ /* 0x000ee20000000a00 */
[----:B------:R-:W1:Y:S01]  /*4a70*/  LDCU UR39, c[0x0][0xb20] ;  /* 0x00016400ff2777ac */ /* 0x000e620008000800 */
[----:B------:R-:W1:Y:S06]  /*4a80*/  LDCU UR4, c[0x0][0xb30] ;  /* 0x00016600ff0477ac */ /* 0x000e6c0008000800 */
[----:B------:R-:W3:Y:S01]  /*4a90*/  LDC.64 R4, c[0x0][0x890] ;  /* 0x00022400ff047b82 */ /* 0x000ee20000000a00 */
[----:B------:R-:W-:Y:S01]  /*4aa0*/  UMOV UR21, 0x400 ;  /* 0x0000040000157882 */ /* 0x000fe20000000000 */
[----:B--2---:R-:W-:-:S02]  /*4ab0*/  UIMAD.WIDE.U32 UR6, UR32, UR28, URZ ;  /* 0x0000001c200672a5 */ /* 0x004fc4000f8e00ff */
[----:B----4-:R-:W-:Y:S02]  /*4ac0*/  UIMAD.WIDE.U32 UR8, UR27, UR31, URZ ;  /* 0x0000001f1b0872a5 */ /* 0x010fe4000f8e00ff */
[----:B-1----:R-:W-:Y:S02]  /*4ad0*/  ULEA UR21, UR10, UR21, 0x18 ;  /* 0x000000150a157291 */ /* 0x002fe4000f8ec0ff */
[----:B------:R-:W-:Y:S02]  /*4ae0*/  UPLOP3.LUT UP3, UPT, UPT, UPT, UPT, 0x40, 0x4 ;  /* 0x000000000004789c */ /* 0x000fe40003f6e870 */
[----:B------:R-:W-:Y:S02]  /*4af0*/  UIADD3 UR33, UPT, UPT, UR21, 0x118, URZ ;  /* 0x0000011815217890 */ /* 0x000fe4000fffe0ff */
[----:B------:R-:W-:Y:S01]  /*4b00*/  UIADD3 UR17, UPT, UPT, UR21, 0x110, URZ ;  /* 0x0000011015117890 */ /* 0x000fe2000fffe0ff */
[----:B------:R-:W-:Y:S01]  /*4b10*/  UMOV UR6, UR7 ;  /* 0x0000000700067c82 */ /* 0x000fe20008000000 */
[----:B------:R-:W-:Y:S01]  /*4b20*/  UMOV UR35, UR9 ;  /* 0x0000000900237c82 */ /* 0x000fe20008000000 */
[----:B------:R-:W-:-:S02]  /*4b30*/  UISETP.GE.AND UP0, UPT, UR42, 0x1, UPT ;  /* 0x000000012a00788c */ /* 0x000fc4000bf06270 */
[----:B------:R-:W-:Y:S01]  /*4b40*/  UISETP.NE.AND UP4, UPT, UR42, 0x1, UPT ;  /* 0x000000012a00788c */ /* 0x000fe2000bf85270 */
[----:B------:R-:W1:Y:S01]  /*4b50*/  LDCU.64 UR22, c[0x0][0xb28] ;  /* 0x00016500ff1677ac */ /* 0x000e620008000a00 */
[----:B------:R-:W-:Y:S02]  /*4b60*/  UISETP.NE.AND UP6, UPT, UR15, 0x1, UPT ;  /* 0x000000010f00788c */ /* 0x000fe4000bfc5270 */
[----:B------:R-:W-:Y:S02]  /*4b70*/  UISETP.NE.AND UP5, UPT, UR30, 0x1, UPT ;  /* 0x000000011e00788c */ /* 0x000fe4000bfa5270 */
[----:B------:R-:W-:Y:S02]  /*4b80*/  UPRMT UR33, UR10, 0x654, UR33 ;  /* 0x000006540a217896 */ /* 0x000fe40008000021 */
[----:B------:R-:W-:Y:S02]  /*4b90*/  USHF.R.U32.HI UR37, URZ, UR29, UR6 ;  /* 0x0000001dff257299 */ /* 0x000fe40008011606 */
[----:B------:R-:W-:-:S02]  /*4ba0*/  UPRMT UR34, UR10, 0x654, UR17 ;  /* 0x000006540a227896 */ /* 0x000fc40008000011 */
[----:B------:R-:W-:Y:S02]  /*4bb0*/  USHF.R.U32.HI UR35, URZ, UR39, UR35 ;  /* 0x00000027ff237299 */ /* 0x000fe40008011623 */
[----:B------:R-:W-:-:S11]  /*4bc0*/  UISETP.NE.AND UP2, UPT, UR4, 0x1, UPT ;  /* 0x000000010400788c */ /* 0x000fd6000bf45270 */
.L_x_97:
[C---:B------:R-:W-:Y:S02]  /*4bd0*/  LEA R12, R14.reuse, UR21, 0x3 ;  /* 0x000000150e0c7c11 */ /* 0x040fe4000f8e18ff */
[----:B------:R-:W-:Y:S02]  /*4be0*/  SHF.L.U32 R9, R13, 0x1f, RZ ;  /* 0x0000001f0d097819 */ /* 0x000fe400000006ff */
[----:B------:R-:W-:Y:S02]  /*4bf0*/  LEA R10, R14, UR21, 0x4 ;  /* 0x000000150e0a7c11 */ /* 0x000fe4000f8e20ff */
[----:B--2---:R-:W2:Y:S02]  /*4c00*/  SYNCS.PHASECHK.TRANS64.TRYWAIT P0, [R12+URZ+0x140], R9 ;  /* 0x000140090c0075a7 */ /* 0x004ea400080011ff */
[----:B--2---:R-:W-:Y:S05]  /*4c10*/  @!P0 BRA `(.L_x_89) ;  /* 0x0000004000c48947 */ /* 0x004fea0003800000 */
.L_x_179:
[----:B--2---:R-:W2:Y:S01]  /*4c20*/  LDS.128 R8, [R10+0x1d0] ;  /* 0x0001d0000a087984 */ /* 0x004ea20000000c00 */
[----:B------:R-:W-:Y:S01]  /*4c30*/  UISETP.GE.AND UP0, UPT, UR42, 0x1, UPT ;  /* 0x000000012a00788c */ /* 0x000fe2000bf06270 */
[----:B------:R-:W-:Y:S01]  /*4c40*/  @!PT LDS RZ, [RZ] ;  /* 0x00000000fffff984 */ /* 0x000fe20000000800 */
[----:B------:R-:W-:Y:S01]  /*4c50*/  @!PT LDS RZ, [RZ] ;  /* 0x00000000fffff984 */ /* 0x000fe20000000800 */
[----:B------:R-:W-:Y:S01]  /*4c60*/  @!PT LDS RZ, [RZ] ;  /* 0x00000000fffff984 */ /* 0x000fe20000000800 */
[----:B------:R-:W-:Y:S01]  /*4c70*/  @!PT LDS RZ, [RZ] ;  /* 0x00000000fffff984 */ /* 0x000fe20000000800 */
[----:B------:R4:W-:Y:S06]  /*4c80*/  MEMBAR.ALL.CTA ;  /* 0x0000000000007992 */ /* 0x0009ec0000008000 */
[----:B----4-:R-:W4:Y:S01]  /*4c90*/  FENCE.VIEW.ASYNC.S ;  /* 0x00000000000073c6 */ /* 0x010f220000000000 */
[----:B--2---:R-:W-:Y:S11]  /*4ca0*/  LOP3.LUT P0, RZ, R10, 0x1, RZ, 0xc0, !PT ;  /* 0x000000010aff7812 */ /* 0x004ff6000780c0ff */
[----:B------:R-:W-:Y:S02]  /*4cb0*/  @!UPT UIADD3 URZ, UPT, UPT, URZ, URZ, URZ ;  /* 0x000000fffffff290 */ /* 0x000fe4000fffe0ff */
[----:B----4-:R-:W-:Y:S01]  /*4cc0*/  VOTEU.ANY UP1, P0 ;  /* 0x0000000000ff7886 */ /* 0x010fe20000020100 */
[----:B------:R-:W-:Y:S11]  /*4cd0*/  PLOP3.LUT P0, PT, PT, PT, UP1, 0x80, 0x8 ;  /* 0x000000000008781c */ /* 0x000ff60003f0f018 */
[----:B------:R-:W-:Y:S02]  /*4ce0*/  @!UPT UIADD3 URZ, UPT, UPT, URZ, URZ, URZ ;  /* 0x000000fffffff290 */ /* 0x000fe4000fffe0ff */
[----:B------:R-:W-:Y:S02]  /*4cf0*/  @P0 SHF.R.U32.HI R0, RZ, 0x10, R9 ;  /* 0x00000010ff000819 */ /* 0x000fe40000011609 */
[----:B------:R-:W-:Y:S02]  /*4d00*/  @P0 MOV R6, R8 ;  /* 0x0000000800060202 */ /* 0x000fe40000000f00 */
[----:B------:R-:W-:Y:S01]  /*4d10*/  @P0 R2UR UR4, R0 ;  /* 0x00000000000402ca */ /* 0x000fe200000e0000 */
[----:B------:R-:W-:Y:S01]  /*4d20*/  VIADD R0, R12, 0x150 ;  /* 0x000001500c007836 */ /* 0x000fe20000000000 */
[----:B------:R-:W-:Y:S02]  /*4d30*/  @P0 LOP3.LUT R8, R9, 0xffff, RZ, 0xc0, !PT ;  /* 0x0000ffff09080812 */ /* 0x000fe400078ec0ff */
[----:B------:R-:W-:Y:S02]  /*4d40*/  @P0 R2UR UR6, R6 ;  /* 0x00000000060602ca */ /* 0x000fe400000e0000 */
[----:B------:R-:W-:Y:S02]  /*4d50*/  PRMT R0, RZ, 0x654, R0 ;  /* 0x00000654ff007816 */ /* 0x000fe40000000000 */
[----:B------:R-:W-:Y:S02]  /*4d60*/  @P0 R2UR UR5, R8 ;  /* 0x00000000080502ca */ /* 0x000fe400000e0000 */
[----:B------:R2:W-:Y:S03]  /*4d70*/  SYNCS.ARRIVE.TRANS64.RED.A1T0 RZ, [R0+URZ], RZ ;  /* 0x000000ff00ff79a7 */ /* 0x0005e600081004ff */
[----:B------:R-:W-:Y:S04]  /*4d80*/  @UP1 UMOV UR26, UR4 ;  /* 0x00000004001a1c82 */ /* 0x000fe80008000000 */
[----:B------:R-:W-:Y:S04]  /*4d90*/  @UP1 UMOV UR14, UR6 ;  /* 0x00000006000e1c82 */ /* 0x000fe80008000000 */
[----:B------:R-:W-:Y:S01]  /*4da0*/  @UP1 UMOV UR13, UR5 ;  /* 0x00000005000d1c82 */ /* 0x000fe20008000000 */
[----:B------:R-:W-:Y:S05]  /*4db0*/  BRA.U !UP0, `(.L_x_90) ;  /* 0x0000000108a47547 */ /* 0x000fea000b800000 */
[----:B------:R-:W-:Y:S02]  /*4dc0*/  UIMAD.WIDE.U32 UR8, UR13, UR31, URZ ;  /* 0x0000001f0d0872a5 */ /* 0x000fe4000f8e00ff */
[----:B------:R-:W-:Y:S02]  /*4dd0*/  UIMAD.WIDE.U32 UR10, UR14, UR28, URZ ;  /* 0x0000001c0e0a72a5 */ /* 0x000fe4000f8e00ff */
[----:B------:R-:W-:Y:S02]  /*4de0*/  USEL UR4, UR27, UR35, !UP5 ;  /* 0x000000231b047287 */ /* 0x000fe4000e800000 */
[----:B------:R-:W-:Y:S02]  /*4df0*/  USEL UR7, UR32, UR37, !UP6 ;  /* 0x0000002520077287 */ /* 0x000fe4000f000000 */
[----:B-1----:R-:W-:Y:S02]  /*4e00*/  UIMAD.WIDE.U32 UR18, UR4, UR22, URZ ;  /* 0x00000016041272a5 */ /* 0x002fe4000f8e00ff */
[----:B------:R-:W-:Y:S01]  /*4e10*/  UIMAD.WIDE.U32 UR24, UR7, UR22, URZ ;  /* 0x00000016071872a5 */ /* 0x000fe2000f8e00ff */
[----:B------:R-:W-:Y:S02]  /*4e20*/  UMOV UR5, UR9 ;  /* 0x0000000900057c82 */ /* 0x000fe40008000000 */
[----:B------:R-:W-:Y:S03]  /*4e30*/  USHF.R.U32.HI UR6, URZ, UR39, UR5 ;  /* 0x00000027ff067299 */ /* 0x000fe60008011605 */
[----:B------:R-:W-:Y:S01]  /*4e40*/  UMOV UR5, UR11 ;  /* 0x0000000b00057c82 */ /* 0x000fe20008000000 */
[----:B------:R-:W-:Y:S02]  /*4e50*/  USEL UR6, UR13, UR6, !UP5 ;  /* 0x000000060d067287 */ /* 0x000fe4000e800000 */
[----:B------:R-:W-:Y:S02]  /*4e60*/  USHF.R.U32.HI UR8, URZ, UR29, UR5 ;  /* 0x0000001dff087299 */ /* 0x000fe40008011605 */
[----:B------:R-:W-:Y:S01]  /*4e70*/  UIMAD.WIDE.U32 UR10, UR6, UR22, URZ ;  /* 0x00000016060a72a5 */ /* 0x000fe2000f8e00ff */
[----:B------:R-:W-:Y:S02]  /*4e80*/  UMOV UR5, UR19 ;  /* 0x0000001300057c82 */ /* 0x000fe40008000000 */
[----:B------:R-:W-:Y:S03]  /*4e90*/  @UP4 USHF.R.U32.HI UR4, URZ, UR23, UR5 ;  /* 0x00000017ff044299 */ /* 0x000fe60008011605 */
[----:B------:R-:W-:Y:S01]  /*4ea0*/  UMOV UR5, UR25 ;  /* 0x0000001900057c82 */ /* 0x000fe20008000000 */
[----:B------:R-:W-:Y:S02]  /*4eb0*/  UIMAD UR4, UR42, UR4, URZ ;  /* 0x000000042a0472a4 */ /* 0x000fe4000f8e02ff */
[----:B------:R-:W-:Y:S02]  /*4ec0*/  @UP4 USHF.R.U32.HI UR7, URZ, UR23, UR5 ;  /* 0x00000017ff074299 */ /* 0x000fe40008011605 */
[----:B------:R-:W-:Y:S02]  /*4ed0*/  USEL UR5, UR14, UR8, !UP6 ;  /* 0x000000080e057287 */ /* 0x000fe4000f000000 */
[----:B------:R-:W-:Y:S02]  /*4ee0*/  UIMAD UR8, UR42, UR7, URZ ;  /* 0x000000072a0872a4 */ /* 0x000fe4000f8e02ff */
[----:B------:R-:W-:Y:S03]  /*4ef0*/  UISETP.GE.AND UP0, UPT, UR6, UR4, UPT ;  /* 0x000000040600728c */ /* 0x000fe6000bf06270 */
[----:B------:R-:W-:Y:S01]  /*4f00*/  UMOV UR4, UR11 ;  /* 0x0000000b00047c82 */ /* 0x000fe20008000000 */
[----:B------:R-:W-:Y:S02]  /*4f10*/  UISETP.GE.OR UP0, UPT, UR5, UR8, UP0 ;  /* 0x000000080500728c */ /* 0x000fe40008706670 */
[----:B------:R-:W-:Y:S02]  /*4f20*/  USHF.R.U32.HI UR4, URZ, UR23, UR4 ;  /* 0x00000017ff047299 */ /* 0x000fe40008011604 */
[----:B------:R-:W-:Y:S02]  /*4f30*/  UIMAD.WIDE.U32 UR8, UR5, UR22, URZ ;  /* 0x00000016050872a5 */ /* 0x000fe4000f8e00ff */
[----:B------:R-:W-:Y:S04]  /*4f40*/  USEL UR10, UR6, UR4, !UP4 ;  /* 0x00000004060a7287 */ /* 0x000fe8000e000000 */
[----:B------:R-:W-:Y:S01]  /*4f50*/  UIADD3 UR11, UPT, UPT, -UR10, URZ, URZ ;  /* 0x000000ff0a0b7290 */ /* 0x000fe2000fffe1ff */
[----:B------:R-:W-:Y:S02]  /*4f60*/  @!UP0 UMOV UR4, UR9 ;  /* 0x0000000900048c82 */ /* 0x000fe40008000000 */
[----:B------:R-:W-:Y:S02]  /*4f70*/  @!UP0 USHF.R.U32.HI UR4, URZ, UR23, UR4 ;  /* 0x00000017ff048299 */ /* 0x000fe40008011604 */
[----:B------:R-:W-:Y:S02]  /*4f80*/  UIMAD UR8, UR42, UR11, UR6 ;  /* 0x0000000b2a0872a4 */ /* 0x000fe4000f8e0206 */
[----:B------:R-:W-:Y:S04]  /*4f90*/  @!UP0 USEL UR4, UR5, UR4, !UP4 ;  /* 0x0000000405048287 */ /* 0x000fe8000e000000 */
[----:B------:R-:W-:Y:S02]  /*4fa0*/  @!UP0 UIMAD UR8, UR7, UR8, UR4 ;  /* 0x00000008070882a4 */ /* 0x000fe4000f8e0204 */
[----:B------:R-:W-:Y:S02]  /*4fb0*/  @!UP0 UIADD3 UR9, UPT, UPT, UR10, -UR4, URZ ;  /* 0x800000040a098290 */ /* 0x000fe4000fffe0ff */
[----:B------:R-:W-:Y:S02]  /*4fc0*/  UIADD3 UR4, UPT, UPT, -UR5, URZ, URZ ;  /* 0x000000ff05047290 */ /* 0x000fe4000fffe1ff */
[----:B------:R-:W-:Y:S02]  /*4fd0*/  UIADD3 UR7, UPT, UPT, -UR6, URZ, URZ ;  /* 0x000000ff06077290 */ /* 0x000fe4000fffe1ff */
[----:B------:R-:W-:Y:S02]  /*4fe0*/  @!UP0 UIMAD UR6, UR9, UR42, UR5 ;  /* 0x0000002a090682a4 */ /* 0x000fe4000f8e0205 */
[----:B------:R-:W-:Y:S02]  /*4ff0*/  UIMAD UR14, UR15, UR4, UR14 ;  /* 0x000000040f0e72a4 */ /* 0x000fe4000f8e020e */
[----:B------:R-:W-:Y:S01]  /*5000*/  UIMAD UR13, UR30, UR7, UR13 ;  /* 0x000000071e0d72a4 */ /* 0x000fe2000f8e020d */
[----:B------:R-:W-:Y:S02]  /*5010*/  @!UP0 UMOV UR5, UR8 ;  /* 0x0000000800058c82 */ /* 0x000fe40008000000 */
[----:B------:R-:W-:Y:S02]  /*5020*/  UIMAD UR14, UR5, UR15, UR14 ;  /* 0x0000000f050e72a4 */ /* 0x000fe4000f8e020e */
[----:B------:R-:W-:Y:S11]  /*5030*/  UIMAD UR13, UR6, UR30, UR13 ;  /* 0x0000001e060d72a4 */ /* 0x000ff6000f8e020d */
[----:B------:R-:W-:Y:S01]  /*5040*/  @!UPT UIADD3 URZ, UPT, UPT, URZ, URZ, URZ ;  /* 0x000000fffffff290 */ /* 0x000fe2000fffe0ff */
.L_x_90:
[----:B------:R-:W4:Y:S01]  /*5050*/  @!UP2 LDCU.128 UR8, c[0x0][0xb10] ;  /* 0x00016200ff08a7ac */ /* 0x000f220008000c00 */
[C---:B---3--:R-:W-:Y:S02]  /*5060*/  ISETP.NE.U32.AND P1, PT, R4.reuse, RZ, PT ;  /* 0x000000ff0400720c */ /* 0x048fe40003f25070 */
[----:B------:R-:W-:Y:S02]  /*5070*/  ISETP.NE.U32.AND P0, PT, R4, RZ, PT ;  /* 0x000000ff0400720c */ /* 0x000fe40003f05070 */
[C---:B------:R-:W-:Y:S02]  /*5080*/  ISETP.NE.AND.EX P1, PT, R5.reuse, RZ, PT, P1 ;  /* 0x000000ff0500720c */ /* 0x040fe40003f25310 */
[----:B------:R-:W-:Y:S01]  /*5090*/  ISETP.NE.AND.EX P0, PT, R5, RZ, PT, P0 ;  /* 0x000000ff0500720c */ /* 0x000fe20003f05300 */
[----:B------:R-:W3:Y:S01]  /*50a0*/  @!UP2 LDCU UR5, c[0x0][0xb0c] ;  /* 0x00016180ff05a7ac */ /* 0x000ee20008000800 */
[----:B------:R-:W-:Y:S01]  /*50b0*/  SHF.L.U32 R9, R15, 0x1f, RZ ;  /* 0x0000001f0f097819 */ /* 0x000fe200000006ff */
[----:B------:R-:W-:Y:S02]  /*50c0*/  USHF.L.U32 UR19, UR16, 0x6, URZ ;  /* 0x0000000610137899 */ /* 0x000fe400080006ff */
[----:B------:R-:W-:Y:S02]  /*50d0*/  USHF.L.U32 UR18, UR20, 0x7, URZ ;  /* 0x0000000714127899 */ /* 0x000fe400080006ff */
[----:B----4-:R-:W-:Y:S07]  /*50e0*/  UIMAD.WIDE.U32 UR6, UR14, UR8, URZ ;  /* 0x000000080e0672a5 */ /* 0x010fee000f8e00ff */
[----:B------:R-:W-:Y:S01]  /*50f0*/  @!UP2 UMOV UR4, UR7 ;  /* 0x000000070004ac82 */ /* 0x000fe20008000000 */
[----:B---3--:R-:W-:Y:S02]  /*5100*/  @!UP2 UISETP.NE.AND UP0, UPT, UR5, 0x1, UPT ;  /* 0x000000010500a88c */ /* 0x008fe4000bf05270 */
[----:B------:R-:W-:Y:S02]  /*5110*/  @!UP2 USHF.R.U32.HI UR4, URZ, UR9, UR4 ;  /* 0x00000009ff04a299 */ /* 0x000fe40008011604 */
[----:B------:R-:W-:Y:S02]  /*5120*/  UIMAD.WIDE.U32 UR6, UR13, UR11, URZ ;  /* 0x0000000b0d0672a5 */ /* 0x000fe4000f8e00ff */
[----:B------:R-:W-:Y:S02]  /*5130*/  @!UP2 USEL UR8, UR14, UR4, !UP0 ;  /* 0x000000040e08a287 */ /* 0x000fe4000c000000 */
[----:B------:R-:W-:Y:S03]  /*5140*/  @!UP2 UISETP.NE.AND UP0, UPT, UR10, 0x1, UPT ;  /* 0x000000010a00a88c */ /* 0x000fe6000bf05270 */
[----:B------:R-:W-:Y:S02]  /*5150*/  @!UP2 UMOV UR6, UR7 ;  /* 0x000000070006ac82 */ /* 0x000fe40008000000 */
[----:B------:R-:W3:Y:S02]  /*5160*/  @!UP2 LDCU UR4, c[0x0][0xb20] ;  /* 0x00016400ff04a7ac */ /* 0x000ee40008000800 */
[----:B---3--:R-:W-:Y:S04]  /*5170*/  @!UP2 USHF.R.U32.HI UR6, URZ, UR4, UR6 ;  /* 0x00000004ff06a299 */ /* 0x008fe80008011606 */
[----:B------:R-:W-:Y:S04]  /*5180*/  @!UP2 USEL UR6, UR13, UR6, !UP0 ;  /* 0x000000060d06a287 */ /* 0x000fe8000c000000 */
[----:B------:R-:W-:Y:S02]  /*5190*/  @!UP2 UIADD3 UR4, UPT, UPT, -UR8, UR6, URZ ;  /* 0x000000060804a290 */ /* 0x000fe4000fffe1ff */
[----:B------:R-:W-:Y:S02]  /*51a0*/  @!UP2 UIADD3 UR6, UPT, UPT, UR8, -UR6, URZ ;  /* 0x800000060806a290 */ /* 0x000fe4000fffe0ff */
[----:B------:R-:W-:Y:S02]  /*51b0*/  @!UP2 UIMAD UR14, UR4, UR5, UR14 ;  /* 0x00000005040ea2a4 */ /* 0x000fe4000f8e020e */
[----:B------:R-:W-:Y:S01]  /*51c0*/  @!UP2 UIMAD UR13, UR6, UR10, UR13 ;  /* 0x0000000a060da2a4 */ /* 0x000fe2000f8e020d */
[----:B------:R-:W-:Y:S11]  /*51d0*/  BRA.U UP3, `(.L_x_91) ;  /* 0x0000000103107547 */ /* 0x000ff6000b800000 */
[----:B--2---:R-:W-:Y:S04]  /*51e0*/  MOV R0, UR38 ;  /* 0x0000002600007c02 */ /* 0x004fe80008000f00 */
[----:B------:R-:W-:Y:S04]  /*51f0*/  SHF.L.U32 R11, R0, 0x1f, RZ ;  /* 0x0000001f000b7819 */ /* 0x000fe800000006ff */
[----:B------:R-:W2:Y:S02]  /*5200*/  SYNCS.PHASECHK.TRANS64.TRYWAIT P2, [UR21+0x138], R11 ;  /* 0x0001380bff0075a7 */ /* 0x000ea40008041115 */
[----:B--2---:R-:W-:Y:S05]  /*5210*/  @!P2 BRA `(.L_x_92) ;  /* 0x0000003c0058a947 */ /* 0x004fea0003800000 */
.L_x_91:
[----:B------:R-:W-:Y:S05]  /*5220*/  @!P1 BRA `(.L_x_93) ;  /* 0x0000000000309947 */ /* 0x000fea0003800000 */
[----:B------:R-:W-:Y:S01]  /*5230*/  ISETP.NE.U32.AND P1, PT, R2, RZ, PT ;  /* 0x000000ff0200720c */ /* 0x000fe20003f25070 */
[----:B------:R-:W3:Y:S01]  /*5240*/  LDCU.64 UR4, c[0x0][0x358] ;  /* 0x00006b00ff0477ac */ /* 0x000ee20008000a00 */
[----:B------:R-:W-:Y:S02]  /*5250*/  IMAD.MOV.U32 R88, RZ, RZ, 0x1 ;  /* 0x00000001ff587424 */ /* 0x000fe400078e00ff */
[----:B------:R-:W-:Y:S11]  /*5260*/  ISETP.NE.AND.EX P1, PT, R3, RZ, PT, P1 ;  /* 0x000000ff0300720c */ /* 0x000ff60003f25310 */
[----:B------:R-:W-:Y:S02]  /*5270*/  @!UPT UIADD3 URZ, UPT, UPT, URZ, URZ, URZ ;  /* 0x000000fffffff290 */ /* 0x000fe4000fffe0ff */
[----:B--2---:R-:W2:Y:S01]  /*5280*/  @P1 LDC.64 R10, c[0x0][0x888] ;  /* 0x00022200ff0a1b82 */ /* 0x004ea20000000a00 */
[----:B------:R-:W-:Y:S04]  /*5290*/  @P1 IMAD R0, R4, UR36, RZ ;  /* 0x0000002404001c24 */ /* 0x000fe8000f8e02ff */
[----:B--2---:R-:W-:Y:S04]  /*52a0*/  @P1 IMAD.WIDE R10, R0, 0x4, R10 ;  /* 0x00000004000a1825 */ /* 0x004fe800078e020a */
[----:B------:R-:W-:Y:S01]  /*52b0*/  HFMA2 R0, -RZ, RZ, 0, 5.9604644775390625e-08 ;  /* 0x00000001ff007431 */ /* 0x000fe200000001ff */
[----:B---3-5:R3:W5:Y:S04]  /*52c0*/  @P1 LDG.E R41, desc[UR4][R10.64] ;  /* 0x000000040a291981 */ /* 0x028768000c1e1900 */
[----:B------:R-:W-:Y:S01]  /*52d0*/  @!P1 PRMT R88, R0, 0x7610, R88 ;  /* 0x0000761000589816 */ /* 0x000fe20000000058 */
[----:B---3--:R-:W4:Y:S06]  /*52e0*/  @!P1 LDC R41, c[0x0][0x880] ;  /* 0x00022000ff299b82 */ /* 0x008f2c0000000800 */
.L_x_93:
[----:B----45:R-:W-:Y:S01]  /*52f0*/  @!P0 FSETP.EQ.AND P1, PT, R41, RZ, PT ;  /* 0x000000ff2900820b */ /* 0x030fe20003f22000 */
[----:B------:R-:W-:Y:S01]  /*5300*/  @!UPT UIADD3 URZ, UPT, UPT, URZ, URZ, URZ ;  /* 0x000000fffffff290 */ /* 0x000fe2000fffe0ff */
[----:B------:R-:W-:Y:S11]  /*5310*/  @!P0 BRA `(.L_x_94) ;  /* 0x0000000000188947 */ /* 0x000ff60003800000 */
[----:B------:R-:W-:Y:S02]  /*5320*/  LOP3.LUT P0, RZ, R88, 0xff, RZ, 0xc0, !PT ;  /* 0x000000ff58ff7812 */ /* 0x000fe4000780c0ff */
[----:B------:R-:W-:Y:S04]  /*5330*/  ISETP.NE.U32.AND P1, PT, R2, RZ, PT ;  /* 0x000000ff0200720c */ /* 0x000fe80003f25070 */
[----:B------:R-:W-:Y:S04]  /*5340*/  ISETP.NE.AND.EX P1, PT, R3, RZ, PT, P1 ;  /* 0x000000ff0300720c */ /* 0x000fe80003f25310 */
[----:B------:R-:W-:Y:S03]  /*5350*/  PLOP3.LUT P1, PT, P1, PT, PT, 0x8, 0x80 ;  /* 0x000000000080781c */ /* 0x000fe60000f2e170 */
[----:B------:R-:W-:Y:S11]  /*5360*/  @P0 FSETP.EQ.AND P1, PT, R41, RZ, PT ;  /* 0x000000ff2900020b */ /* 0x000ff60003f22000 */
[----:B------:R-:W-:Y:S02]  /*5370*/  @!UPT UIADD3 URZ, UPT, UPT, URZ, URZ, URZ ;  /* 0x000000fffffff290 */ /* 0x000fe4000fffe0ff */
.L_x_94:
[----:B------:R-:W3:Y:S01]  /*5380*/  SYNCS.PHASECHK.TRANS64.TRYWAIT P2, [UR21+0x120], R9 ;  /* 0x00012009ff0075a7 */ /* 0x000ee20008041115 */
[----:B------:R-:W-:Y:S04]  /*5390*/  ELECT P0, URZ, PT ;  /* 0x0000000000ff782f */ /* 0x000fe80003800000 */
[----:B------:R-:W-:Y:S11]  /*53a0*/  PLOP3.LUT P1, PT, P1, P0, PT, 0xf2, 0x2f ;  /* 0x00000000002f781c */ /* 0x000ff60000f21e72 */
[----:B------:R-:W-:Y:S02]  /*53b0*/  @!UPT UIADD3 URZ, UPT, UPT, URZ, URZ, URZ ;  /* 0x000000fffffff290 */ /* 0x000fe4000fffe0ff */
[----:B------:R-:W-:Y:S05]  /*53c0*/  @!P1 IADD3 R8, P0, PT, R16, 0x580, RZ ;  /* 0x0000058010089810 */ /* 0x000fea0007f1e0ff */
[----:B------:R-:W-:Y:S01]  /*53d0*/  @!P1 IMAD.X R6, RZ, RZ, R17, P0 ;  /* 0x000000ffff069224 */ /* 0x000fe200000e0611 */
[----:B---3--:R-:W-:Y:S07]  /*53e0*/  @!P2 BRA `(.L_x_95) ;  /* 0x0000003800fca947 */ /* 0x008fee0003800000 */
.L_x_182:
[----:B------:R-:W-:Y:S01]  /*53f0*/  @!P1 R2UR UR5, R8 ;  /* 0x00000000080592ca */ /* 0x000fe200000e0000 */
[----:B------:R-:W-:Y:S01]  /*5400*/  VOTEU.ALL UP0, P1 ;  /* 0x0000000000ff7886 */ /* 0x000fe20000800000 */
[----:B------:R-:W-:Y:S01]  /*5410*/  @!P1 R2UR UR4, R6 ;  /* 0x00000000060492ca */ /* 0x000fe200000e0000 */
[----:B--2---:R-:W-:Y:S01]  /*5420*/  @!P1 IMAD.MOV.U32 R0, RZ, RZ, 0x1000 ;  /* 0x00001000ff009424 */ /* 0x004fe200078e00ff */
[----:B------:R-:W-:Y:S01]  /*5430*/  UMOV UR6, 0x0 ;  /* 0x0000000000067882 */ /* 0x000fe20000000000 */
[----:B------:R-:W-:Y:S01]  /*5440*/  UMOV UR7, 0x10000000 ;  /* 0x1000000000077882 */ /* 0x000fe20000000000 */
[----:B------:R-:W-:Y:S01]  /*5450*/  @!UP0 UIADD3 UR16, UPT, UPT, UR21, 0x200, URZ ;  /* 0x0000020015108890 */ /* 0x000fe2000fffe0ff */
[----:B------:R-:W-:Y:S01]  /*5460*/  VIADD R14, R14, 0x1 ;  /* 0x000000010e0e7836 */ /* 0x000fe20000000000 */
[----:B------:R-:W-:Y:S01]  /*5470*/  VOTEU.ALL UP0, P1 ;  /* 0x0000000000ff7886 */ /* 0x000fe20000800000 */
[----:B------:R-:W-:Y:S04]  /*5480*/  UMOV UR20, UR36 ;  /* 0x0000002400147c82 */ /* 0x000fe80008000000 */
[----:B------:R-:W-:Y:S02]  /*5490*/  IMAD.U32 R10, RZ, RZ, UR5 ;  /* 0x00000005ff0a7e24 */ /* 0x000fe4000f8e00ff */
[----:B------:R-:W-:Y:S03]  /*54a0*/  IMAD.U32 R11, RZ, RZ, UR4 ;  /* 0x00000004ff0b7e24 */ /* 0x000fe6000f8e00ff */
[----:B------:R-:W-:Y:S02]  /*54b0*/  @!P1 R2UR UR4, R10 ;  /* 0x000000000a0492ca */ /* 0x000fe400000e0000 */
[----:B------:R-:W-:Y:S11]  /*54c0*/  @!P1 R2UR UR5, R11 ;  /* 0x000000000b0592ca */ /* 0x000ff600000e0000 */
[----:B------:R-:W-:Y:S02]  /*54d0*/  @!UPT UIADD3 URZ, UPT, UPT, URZ, URZ, URZ ;  /* 0x000000fffffff290 */ /* 0x000fe4000fffe0ff */
[----:B------:R2:W-:Y:S01]  /*54e0*/  @!UP0 UTMALDG.3D [UR16], [UR4], desc[UR6] ;  /* 0x00000610040085b4 */ /* 0x0005e20008011000 */
[----:B------:R2:W-:Y:S01]  /*54f0*/  @!P1 SYNCS.ARRIVE.TRANS64.RED.A0TR RZ, [UR21+0x110], R0 ;  /* 0x00011000ffff99a7 */ /* 0x0005e20008300415 */
[----:B------:R-:W-:Y:S01]  /*5500*/  SYNCS.ARRIVE.TRANS64.RED.A1T0 RZ, [UR34], RZ ;  /* 0x000000ffffff79a7 */ /* 0x000fe20008100422 */
[----:B------:R-:W3:Y:S02]  /*5510*/  SYNCS.PHASECHK.TRANS64.TRYWAIT P0, [UR21+0x128], R9 ;  /* 0x00012809ff0075a7 */ /* 0x000ee40008001115 */
[----:B--23--:R-:W-:Y:S05]  /*5520*/  @!P0 BRA `(.L_x_96) ;  /* 0x0000003800c48947 */ /* 0x00cfea0003800000 */
.L_x_184:
[----:B------:R-:W-:Y:S01]  /*5530*/  @!P1 IADD3 R6, P0, PT, R16, 0x580, RZ ;  /* 0x0000058010069810 */ /* 0x000fe20007f1e0ff */
[----:B------:R-:W-:Y:S01]  /*5540*/  VOTEU.ALL UP0, P1 ;  /* 0x0000000000ff7886 */ /* 0x000fe20000800000 */
[----:B------:R-:W-:Y:S01]  /*5550*/  UMOV UR6, 0x0 ;  /* 0x0000000000067882 */ /* 0x000fe20000000000 */
[----:B------:R-:W-:Y:S01]  /*5560*/  UMOV UR7, 0x10000000 ;  /* 0x1000000000077882 */ /* 0x000fe20000000000 */
[----:B------:R-:W-:Y:S01]  /*5570*/  @!P1 R2UR UR5, R6 ;  /* 0x00000000060592ca */ /* 0x000fe200000e0000 */
[----:B--2---:R-:W-:Y:S01]  /*5580*/  @!P1 IMAD.X R0, RZ, RZ, R17, P0 ;  /* 0x000000ffff009224 */ /* 0x004fe200000e0611 */
[----:B------:R-:W-:Y:S01]  /*5590*/  @!UP0 UIADD3 UR10, UPT, UPT, UR18, 0x40, URZ ;  /* 0x00000040120a8890 */ /* 0x000fe2000fffe0ff */
[----:B------:R-:W-:Y:S01]  /*55a0*/  ISETP.NE.AND P0, PT, R14, 0x2, PT ;  /* 0x000000020e00780c */ /* 0x000fe20003f05270 */
[----:B------:R-:W-:Y:S01]  /*55b0*/  @!UP0 UIADD3 UR8, UPT, UPT, UR21, 0x1200, URZ ;  /* 0x0000120015088890 */ /* 0x000fe2000fffe0ff */
[----:B------:R-:W-:Y:S01]  /*55c0*/  LOP3.LUT R15, R15, 0x1, RZ, 0x3c, !PT ;  /* 0x000000010f0f7812 */ /* 0x000fe200078e3cff */
[----:B------:R-:W-:Y:S01]  /*55d0*/  @!UP0 UIADD3 UR9, UPT, UPT, UR21, 0x118, URZ ;  /* 0x0000011815098890 */ /* 0x000fe2000fffe0ff */
[----:B------:R-:W-:Y:S01]  /*55e0*/  @!P1 R2UR UR4, R0 ;  /* 0x00000000000492ca */ /* 0x000fe200000e0000 */
[----:B------:R-:W-:Y:S01]  /*55f0*/  VOTEU.ALL UP0, P1 ;  /* 0x0000000000ff7886 */ /* 0x000fe20000800000 */
[----:B------:R-:W-:Y:S01]  /*5600*/  UMOV UR11, UR19 ;  /* 0x00000013000b7c82 */ /* 0x000fe20008000000 */
[----:B------:R-:W-:Y:S01]  /*5610*/  UMOV UR12, UR36 ;  /* 0x00000024000c7c82 */ /* 0x000fe20008000000 */
[----:B------:R-:W-:Y:S01]  /*5620*/  SEL R0, RZ, 0x1, P0 ;  /* 0x00000001ff007807 */ /* 0x000fe20000000000 */
[----:B------:R-:W-:Y:S01]  /*5630*/  UIADD3 UR20, UPT, UPT, UR13, UR60, URZ ;  /* 0x0000003c0d147290 */ /* 0x000fe2000fffe0ff */
[----:B------:R-:W-:Y:S01]  /*5640*/  IMAD.U32 R8, RZ, RZ, UR5 ;  /* 0x00000005ff087e24 */ /* 0x000fe2000f8e00ff */
[----:B------:R-:W-:Y:S01]  /*5650*/  SEL R14, R14, RZ, P0 ;  /* 0x000000ff0e0e7207 */ /* 0x000fe20000000000 */
[----:B------:R-:W-:Y:S01]  /*5660*/  UIADD3 UR16, UPT, UPT, UR14, UR59, URZ ;  /* 0x0000003b0e107290 */ /* 0x000fe2000fffe0ff */
[----:B------:R-:W-:Y:S01]  /*5670*/  LOP3.LUT R13, R13, R0, RZ, 0x3c, !PT ;  /* 0x000000000d0d7212 */ /* 0x000fe200078e3cff */
[----:B------:R-:W-:Y:S01]  /*5680*/  UPLOP3.LUT UP3, UPT, UPT, UPT, UPT, 0x80, 0x8 ;  /* 0x000000000008789c */ /* 0x000fe20003f6f070 */
[----:B------:R-:W-:Y:S02]  /*5690*/  UMOV UR36, UR26 ;  /* 0x0000001a00247c82 */ /* 0x000fe40008000000 */
[----:B------:R-:W-:Y:S01]  /*56a0*/  IMAD.U32 R9, RZ, RZ, UR4 ;  /* 0x00000004ff097e24 */ /* 0x000fe2000f8e00ff */
[----:B------:R-:W-:Y:S04]  /*56b0*/  @!P1 R2UR UR4, R8 ;  /* 0x00000000080492ca */ /* 0x000fe800000e0000 */
[----:B------:R-:W-:Y:S11]  /*56c0*/  @!P1 R2UR UR5, R9 ;  /* 0x00000000090592ca */ /* 0x000ff600000e0000 */
[----:B------:R-:W-:Y:S02]  /*56d0*/  @!UPT UIADD3 URZ, UPT, UPT, URZ, URZ, URZ ;  /* 0x000000fffffff290 */ /* 0x000fe4000fffe0ff */
[----:B------:R2:W-:Y:S01]  /*56e0*/  @!UP0 UTMALDG.3D [UR8], [UR4], desc[UR6] ;  /* 0x00000608040085b4 */ /* 0x0005e20008011000 */
[----:B------:R2:W-:Y:S01]  /*56f0*/  @!P1 SYNCS.ARRIVE.TRANS64.RED.A0TR RZ, [UR21+0x118], R7 ;  /* 0x00011807ffff99a7 */ /* 0x0005e20008300415 */
[----:B------:R-:W-:Y:S01]  /*5700*/  SYNCS.ARRIVE.TRANS64.RED.A1T0 RZ, [UR33], RZ ;  /* 0x000000ffffff79a7 */ /* 0x000fe20008100421 */
[----:B------:R-:W-:Y:S05]  /*5710*/  BRA.U UP1, `(.L_x_97) ;  /* 0xfffffff5012c7547 */ /* 0x000fea000b83ffff */
[----:B------:R-:W-:-:S04]  /*5720*/  SHF.L.U32 R3, R15, 0x1f, RZ ;  /* 0x0000001f0f037819 */ /* 0x000fc800000006ff */
[----:B------:R-:W3:Y:S02]  /*5730*/  SYNCS.PHASECHK.TRANS64.TRYWAIT P0, [UR21+0x120], R3 ;  /* 0x00012003ff0075a7 */ /* 0x000ee40008001115 */
[----:B---3--:R-:W-:Y:S05]  /*5740*/  @!P0 BRA `(.L_x_98) ;  /* 0x0000003800548947 */ /* 0x008fea0003800000 */
.L_x_186:
[----:B---3--:R-:W-:-:S07]  /*5750*/  MOV R0, UR21 ;  /* 0x0000001500007c02 */ /* 0x008fce0008000f00 */
.L_x_99:
[----:B---3--:R-:W-:-:S04]  /*5760*/  SHF.L.U32 R3, R15, 0x1f, RZ ;  /* 0x0000001f0f037819 */ /* 0x008fc800000006ff */
[----:B------:R3:W4:Y:S03]  /*5770*/  SYNCS.PHASECHK.TRANS64.TRYWAIT P0, [R0+URZ+0x128], R3 ;  /* 0x00012803000075a7 */ /* 0x00072600080011ff */
[----:B----4-:R-:W-:Y:S05]  /*5780*/  @!P0 NANOSLEEP.SYNCS 0x989680 ;  /* 0x009896800000895d */ /* 0x010fea0003900000 */
[----:B------:R-:W4:Y:S02]  /*5790*/  @!P0 SYNCS.PHASECHK.TRANS64 P0, [R0+URZ+0x128], R3 ;  /* 0x00012803000085a7 */ /* 0x000f2400080010ff */
[----:B-12-4-:R-:W-:Y:S05]  /*57a0*/  @P0 EXIT ;  /* 0x000000000000094d */ /* 0x016fea0003800000 */
[----:B------:R-:W-:Y:S05]  /*57b0*/  BRA `(.L_x_99) ;  /* 0xfffffffc00e87947 */ /* 0x000fea000383ffff */
.L_x_88:
[----:B------:R-:W-:-:S06]  /*57c0*/  UISETP.GE.AND UP0, UPT, UR21, 0x4, UPT ;  /* 0x000000041500788c */ /* 0x000fcc000bf06270 */
[----:B------:R-:W-:-:S13]  /*57d0*/  PLOP3.LUT P0, PT, PT, PT, UP0, 0x80, 0x8 ;  /* 0x000000000008781c */ /* 0x000fda0003f0f008 */
[----:B------:R-:W-:Y:S05]  /*57e0*/  @!P0 EXIT ;  /* 0x000000000000894d */ /* 0x000fea0003800000 */
[----:B------:R-:W1:Y:S08]  /*57f0*/  S2UR UR4, SR_CgaCtaId ;  /* 0x00000000000479c3 */ /* 0x000e700000008800 */
[----:B------:R-:W-:Y:S01]  /*5800*/  BAR.SYNC.DEFER_BLOCKING 0x6, 0xa0 ;  /* 0x0182800000007b1d */ /* 0x000fe20000010000 */
[C---:B------:R-:W-:Y:S01]  /*5810*/  IMAD.SHL.U32 R6, R96.reuse, 0x40, RZ ;  /* 0x0000004060067824 */ /* 0x040fe200078e00ff */
[C---:B------:R-:W-:Y:S01]  /*5820*/  LOP3.LUT R98, R96.reuse, 0x60, RZ, 0xc0, !PT ;  /* 0x0000006060627812 */ /* 0x040fe200078ec0ff */
[C---:B------:R-:W-:Y:S01]  /*5830*/  IMAD.SHL.U32 R71, R96.reuse, 0x20, RZ ;  /* 0x0000002060477824 */ /* 0x040fe200078e00ff */
[----:B------:R-:W-:Y:S01]  /*5840*/  CS2R R94, SRZ ;  /* 0x00000000005e7805 */ /* 0x000fe2000001ff00 */
[----:B------:R-:W-:Y:S01]  /*5850*/  IMAD.SHL.U32 R5, R96, 0x2, RZ ;  /* 0x0000000260057824 */ /* 0x000fe200078e00ff */
[----:B------:R-:W-:-:S02]  /*5860*/  UMOV UR44, 0x400 ;  /* 0x00000400002c7882 */ /* 0x000fc40000000000 */
[----:B------:R-:W2:Y:S01]  /*5870*/  LDC.64 R84, c[0x0][0x888] ;  /* 0x00022200ff547b82 */ /* 0x000ea20000000a00 */
[----:B------:R-:W-:Y:S01]  /*5880*/  LOP3.LUT R4, R6, 0x180, RZ, 0xc0, !PT ;  /* 0x0000018006047812 */ /* 0x000fe200078ec0ff */
[----:B------:R-:W-:Y:S01]  /*5890*/  IMAD.U32 R37, R96, 0x10000, RZ ;  /* 0x0001000060257824 */ /* 0x000fe200078e00ff */
[----:B------:R-:W-:Y:S01]  /*58a0*/  LOP3.LUT R71, R71, 0xc00, RZ, 0xc0, !PT ;  /* 0x00000c0047477812 */ /* 0x000fe200078ec0ff */
[----:B------:R-:W-:Y:S01]  /*58b0*/  IMAD.MOV.U32 R36, RZ, RZ, RZ ;  /* 0x000000ffff247224 */ /* 0x000fe200078e00ff */
[----:B------:R-:W-:Y:S01]  /*58c0*/  LOP3.LUT R5, R4, 0x20, R5, 0xf8, !PT ;  /* 0x0000002004057812 */ /* 0x000fe200078ef805 */
[C---:B------:R-:W-:Y:S01]  /*58d0*/  IMAD.SHL.U32 R4, R96.reuse, 0x8, RZ ;  /* 0x0000000860047824 */ /* 0x040fe200078e00ff */
[----:B------:R-:W-:Y:S01]  /*58e0*/  LOP3.LUT R71, R71, 0x40, R6, 0xf8, !PT ;  /* 0x0000004047477812 */ /* 0x000fe200078ef806 */
[----:B------:R-:W3:Y:S01]  /*58f0*/  LDC.64 R86, c[0x0][0x890] ;  /* 0x00022400ff567b82 */ /* 0x000ee20000000a00 */
[----:B------:R-:W-:Y:S01]  /*5900*/  LOP3.LUT R37, R37, 0x600000, RZ, 0xc0, !PT ;  /* 0x0060000025257812 */ /* 0x000fe200078ec0ff */
[----:B------:R-:W-:Y:S01]  /*5910*/  IMAD.MOV.U32 R90, RZ, RZ, RZ ;  /* 0x000000ffff5a7224 */ /* 0x000fe200078e00ff */
[----:B------:R-:W-:-:S02]  /*5920*/  LOP3.LUT R96, R96, 0x2, RZ, 0xc0, !PT ;  /* 0x0000000260607812 */ /* 0x000fc400078ec0ff */
[----:B------:R-:W-:Y:S02]  /*5930*/  CS2R R92, SRZ ;  /* 0x00000000005c7805 */ /* 0x000fe4000001ff00 */
[----:B------:R-:W-:Y:S01]  /*5940*/  LOP3.LUT R4, R5, 0x30, R4, 0x78, !PT ;  /* 0x0000003005047812 */ /* 0x000fe200078e7804 */
[----:B------:R-:W4:Y:S01]  /*5950*/  LDCU UR57, c[0x0][0x370] ;  /* 0x00006e00ff3977ac */ /* 0x000f220008000800 */
[----:B------:R-:W-:Y:S01]  /*5960*/  LOP3.LUT R71, R71, 0x200, R6, 0xf8, !PT ;  /* 0x0000020047477812 */ /* 0x000fe200078ef806 */
[----:B------:R-:W2:Y:S01]  /*5970*/  LDC.64 R82, c[0x0][0x8b0] ;  /* 0x00022c00ff527b82 */ /* 0x000ea20000000a00 */
[----:B------:R-:W-:Y:S01]  /*5980*/  IMAD.MOV R91, RZ, RZ, -R96 ;  /* 0x000000ffff5b7224 */ /* 0x000fe200078e0a60 */
[----:B-1----:R-:W-:Y:S01]  /*5990*/  ULEA UR44, UR4, UR44, 0x18 ;  /* 0x0000002c042c7291 */ /* 0x002fe2000f8ec0ff */
[----:B------:R-:W-:Y:S01]  /*59a0*/  LOP3.LUT R71, R71, R4, RZ, 0xfc, !PT ;  /* 0x0000000447477212 */ /* 0x000fe200078efcff */
[----:B------:R-:W1:Y:S04]  /*59b0*/  LDCU.64 UR62, c[0x0][0x348] ;  /* 0x00006900ff3e77ac */ /* 0x000e680008000a00 */
[----:B------:R-:W1:Y:S01]  /*59c0*/  LDC.64 R80, c[0x0][0x8a8] ;  /* 0x00022a00ff507b82 */ /* 0x000e620000000a00 */
[----:B------:R-:W-:-:S02]  /*59d0*/  UIADD3 UR4, UPT, UPT, UR44, 0x2200, URZ ;  /* 0x000022002c047890 */ /* 0x000fc4000fffe0ff */
[----:B------:R-:W4:Y:S01]  /*59e0*/  LDS R0, [UR44+0x1f0] ;  /* 0x0001f02cff007984 */ /* 0x000f220008000800 */
[----:B------:R-:W1:Y:S03]  /*59f0*/  LDCU UR43, c[0x0][0xb0c] ;  /* 0x00016180ff2b77ac */ /* 0x000e660008000800 */
[----:B------:R-:W-:Y:S01]  /*5a00*/  IMAD.U32 R97, RZ, RZ, UR4 ;  /* 0x00000004ff617e24 */ /* 0x000fe2000f8e00ff */
[----:B------:R-:W1:Y:S01]  /*5a10*/  LDCU UR39, c[0x0][0xb30] ;  /* 0x00016600ff2777ac */ /* 0x000e620008000800 */
[----:B------:R-:W1:Y:S01]  /*5a20*/  LDCU.64 UR46, c[0x0][0x888] ;  /* 0x00011100ff2e77ac */ /* 0x000e620008000a00 */
[----:B------:R-:W1:Y:S01]  /*5a30*/  LDCU.64 UR40, c[0x0][0xb28] ;  /* 0x00016500ff2877ac */ /* 0x000e620008000a00 */
[----:B------:R-:W1:Y:S01]  /*5a40*/  LDCU.128 UR52, c[0x0][0xb10] ;  /* 0x00016200ff3477ac */ /* 0x000e620008000c00 */
[----:B------:R-:W1:Y:S01]  /*5a50*/  LDCU UR56, c[0x0][0x374] ;  /* 0x00006e80ff3877ac */ /* 0x000e620008000800 */
[----:B------:R-:W-:Y:S01]  /*5a60*/  UIADD3 UR61, UPT, UPT, UR44, 0x200, URZ ;  /* 0x000002002c3d7890 */ /* 0x000fe2000fffe0ff */
[----:B--234-:R-:W-:-:S11]  /*5a70*/  IMAD.IADD R37, R0, 0x1, R37 ;  /* 0x0000000100257824 */ /* 0x01cfd600078e0225 */
.L_x_125:
[C---:B------:R-:W-:Y:S02]  /*5a80*/  LEA R3, R90.reuse, UR44, 0x3 ;  /* 0x0000002c5a037c11 */ /* 0x040fe4000f8e18ff */
[----:B------:R-:W-:Y:S02]  /*5a90*/  SHF.L.U32 R0, R93, 0x1f, RZ ;  /* 0x0000001f5d007819 */ /* 0x000fe400000006ff */
[----:B------:R-:W-:Y:S02]  /*5aa0*/  LEA R5, R90, UR44, 0x4 ;  /* 0x0000002c5a057c11 */ /* 0x000fe4000f8e20ff */
[----:B------:R-:W2:Y:S02]  /*5ab0*/  SYNCS.PHASECHK.TRANS64.TRYWAIT P0, [R3+URZ+0x140], R0 ;  /* 0x00014000030075a7 */ /* 0x000ea400080011ff */
[----:B-12---:R-:W-:Y:S05]  /*5ac0*/  @!P0 BRA `(.L_x_100) ;  /* 0x00000034008c8947 */ /* 0x006fea0003800000 */
.L_x_187:
[----:B------:R-:W3:Y:S01]  /*5ad0*/  LDS.128 R4, [R5+0x1d0] ;  /* 0x0001d00005047984 */ /* 0x000ee20000000c00 */
[----:B------:R-:W-:Y:S01]  /*5ae0*/  UISETP.GE.AND UP0, UPT, UR42, 0x1, UPT ;  /* 0x000000012a00788c */ /* 0x000fe2000bf06270 */
[----:B------:R-:W-:Y:S01]  /*5af0*/  @!PT LDS RZ, [RZ] ;  /* 0x00000000fffff984 */ /* 0x000fe20000000800 */
[----:B------:R-:W-:Y:S01]  /*5b00*/  @!PT LDS RZ, [RZ] ;  /* 0x00000000fffff984 */ /* 0x000fe20000000800 */
[----:B------:R-:W-:Y:S01]  /*5b10*/  @!PT LDS RZ, [RZ] ;  /* 0x00000000fffff984 */ /* 0x000fe20000000800 */
[----:B------:R-:W-:Y:S01]  /*5b20*/  @!PT LDS RZ, [RZ] ;  /* 0x00000000fffff984 */ /* 0x000fe20000000800 */
[----:B------:R4:W-:Y:S06]  /*5b30*/  MEMBAR.ALL.CTA ;  /* 0x0000000000007992 */ /* 0x0009ec0000008000 */
[----:B----4-:R-:W4:Y:S01]  /*5b40*/  FENCE.VIEW.ASYNC.S ;  /* 0x00000000000073c6 */ /* 0x010f220000000000 */
[----:B---3--:R-:W-:Y:S11]  /*5b50*/  LOP3.LUT P0, RZ, R6, 0x1, RZ, 0xc0, !PT ;  /* 0x0000000106ff7812 */ /* 0x008ff6000780c0ff */
[----:B------:R-:W-:Y:S02]  /*5b60*/  @!UPT UIADD3 URZ, UPT, UPT, URZ, URZ, URZ ;  /* 0x000000fffffff290 */ /* 0x000fe4000fffe0ff */
[----:B----4-:R-:W-:Y:S01]  /*5b70*/  VOTEU.ANY UP1, P0 ;  /* 0x0000000000ff7886 */ /* 0x010fe20000020100 */
[----:B------:R-:W-:Y:S01]  /*5b80*/  PLOP3.LUT P0, PT, PT, PT, UP1, 0x80, 0x8 ;  /* 0x000000000008781c */ /* 0x000fe20003f0f018 */
[----:B------:R-:W-:Y:S11]  /*5b90*/  UP2UR UR45, UPR, URZ, 0x2 ;  /* 0x00000002ff2d7883 */ /* 0x000ff60008000000 */
[----:B------:R-:W-:Y:S01]  /*5ba0*/  @!UPT UIADD3 URZ, UPT, UPT, URZ, URZ, URZ ;  /* 0x000000fffffff290 */ /* 0x000fe2000fffe0ff */
[----:B--2---:R-:W-:Y:S02]  /*5bb0*/  @P0 SHF.R.U32.HI R0, RZ, 0x10, R5 ;  /* 0x00000010ff000819 */ /* 0x004fe40000011605 */
        /* <DEDUP_REMOVED lines=12> */
[----:B------:R-:W3:Y:S01]  /*5c80*/  LDCU UR12, c[0x0][0xb20] ;  /* 0x00016400ff0c77ac */ /* 0x000ee20008000800 */
[----:B-1----:R-:W-:Y:S02]  /*5c90*/  UIMAD.WIDE.U32 UR4, UR56, UR55, URZ ;  /* 0x00000037380472a5 */ /* 0x002fe4000f8e00ff */
[----:B------:R-:W-:Y:S02]  /*5ca0*/  UIMAD.WIDE.U32 UR6, UR57, UR52, URZ ;  /* 0x00000034390672a5 */ /* 0x000fe4000f8e00ff */
[----:B------:R-:W-:Y:S02]  /*5cb0*/  UISETP.NE.AND UP0, UPT, UR54, 0x1, UPT ;  /* 0x000000013600788c */ /* 0x000fe4000bf05270 */
[----:B------:R-:W-:Y:S02]  /*5cc0*/  UIMAD.WIDE.U32 UR8, UR37, UR55, URZ ;  /* 0x00000037250872a5 */ /* 0x000fe4000f8e00ff */
[----:B------:R-:W-:Y:S02]  /*5cd0*/  UIMAD.WIDE.U32 UR10, UR38, UR52, URZ ;  /* 0x00000034260a72a5 */ /* 0x000fe4000f8e00ff */
[----:B------:R-:W-:Y:S02]  /*5ce0*/  UISETP.NE.AND UP1, UPT, UR43, 0x1, UPT ;  /* 0x000000012b00788c */ /* 0x000fe4000bf25270 */
[----:B------:R-:W-:Y:S01]  /*5cf0*/  UISETP.NE.AND UP2, UPT, UR42, 0x1, UPT ;  /* 0x000000012a00788c */ /* 0x000fe2000bf45270 */
[----:B------:R-:W-:Y:S02]  /*5d00*/  UMOV UR4, UR5 ;  /* 0x0000000500047c82 */ /* 0x000fe40008000000 */
[----:B---3--:R-:W-:Y:S03]  /*5d10*/  USHF.R.U32.HI UR5, URZ, UR12, UR4 ;  /* 0x0000000cff057299 */ /* 0x008fe60008011604 */
[----:B------:R-:W-:Y:S02]  /*5d20*/  UMOV UR4, UR7 ;  /* 0x0000000700047c82 */ /* 0x000fe40008000000 */
[----:B------:R-:W-:Y:S02]  /*5d30*/  USHF.R.U32.HI UR7, URZ, UR53, UR4 ;  /* 0x00000035ff077299 */ /* 0x000fe40008011604 */
[----:B------:R-:W-:Y:S02]  /*5d40*/  USEL UR4, UR56, UR5, !UP0 ;  /* 0x0000000538047287 */ /* 0x000fe4000c000000 */
[----:B------:R-:W-:Y:S01]  /*5d50*/  USEL UR7, UR57, UR7, !UP1 ;  /* 0x0000000739077287 */ /* 0x000fe2000c800000 */
[----:B------:R-:W-:Y:S01]  /*5d60*/  UMOV UR5, UR9 ;  /* 0x0000000900057c82 */ /* 0x000fe20008000000 */
[----:B------:R-:W-:Y:S02]  /*5d70*/  UIMAD.WIDE.U32 UR8, UR4, UR40, URZ ;  /* 0x00000028040872a5 */ /* 0x000fe4000f8e00ff */
[----:B------:R-:W-:Y:S03]  /*5d80*/  USHF.R.U32.HI UR6, URZ, UR12, UR5 ;  /* 0x0000000cff067299 */ /* 0x000fe60008011605 */
[----:B------:R-:W-:Y:S01]  /*5d90*/  UMOV UR5, UR11 ;  /* 0x0000000b00057c82 */ /* 0x000fe20008000000 */
[----:B------:R-:W-:Y:S02]  /*5da0*/  UIMAD.WIDE.U32 UR10, UR7, UR40, URZ ;  /* 0x00000028070a72a5 */ /* 0x000fe4000f8e00ff */
[----:B------:R-:W-:Y:S02]  /*5db0*/  USHF.R.U32.HI UR12, URZ, UR53, UR5 ;  /* 0x00000035ff0c7299 */ /* 0x000fe40008011605 */
[----:B------:R-:W-:Y:S01]  /*5dc0*/  USEL UR6, UR37, UR6, !UP0 ;  /* 0x0000000625067287 */ /* 0x000fe2000c000000 */
[----:B------:R-:W-:Y:S02]  /*5dd0*/  UMOV UR5, UR9 ;  /* 0x0000000900057c82 */ /* 0x000fe40008000000 */
[----:B------:R-:W-:Y:S01]  /*5de0*/  UMOV UR10, UR11 ;  /* 0x0000000b000a7c82 */ /* 0x000fe20008000000 */
[----:B------:R-:W-:Y:S02]  /*5df0*/  @UP2 USHF.R.U32.HI UR4, URZ, UR41, UR5 ;  /* 0x00000029ff042299 */ /* 0x000fe40008011605 */
[----:B------:R-:W-:Y:S02]  /*5e00*/  @UP2 USHF.R.U32.HI UR7, URZ, UR41, UR10 ;  /* 0x00000029ff072299 */ /* 0x000fe4000801160a */
[----:B------:R-:W-:Y:S02]  /*5e10*/  UIMAD UR4, UR42, UR4, URZ ;  /* 0x000000042a0472a4 */ /* 0x000fe4000f8e02ff */
[----:B------:R-:W-:Y:S02]  /*5e20*/  UIMAD.WIDE.U32 UR10, UR6, UR40, URZ ;  /* 0x00000028060a72a5 */ /* 0x000fe4000f8e00ff */
[----:B------:R-:W-:Y:S02]  /*5e30*/  USEL UR5, UR38, UR12, !UP1 ;  /* 0x0000000c26057287 */ /* 0x000fe4000c800000 */
[----:B------:R-:W-:Y:S02]  /*5e40*/  UIMAD UR8, UR42, UR7, URZ ;  /* 0x000000072a0872a4 */ /* 0x000fe4000f8e02ff */
[----:B------:R-:W-:Y:S03]  /*5e50*/  UISETP.GE.AND UP0, UPT, UR6, UR4, UPT ;  /* 0x000000040600728c */ /* 0x000fe6000bf06270 */
[----:B------:R-:W-:Y:S01]  /*5e60*/  UMOV UR4, UR11 ;  /* 0x0000000b00047c82 */ /* 0x000fe20008000000 */
[----:B------:R-:W-:Y:S02]  /*5e70*/  UISETP.GE.OR UP0, UPT, UR5, UR8, UP0 ;  /* 0x000000080500728c */ /* 0x000fe40008706670 */
[----:B------:R-:W-:Y:S02]  /*5e80*/  USHF.R.U32.HI UR4, URZ, UR41, UR4 ;  /* 0x00000029ff047299 */ /* 0x000fe40008011604 */
[----:B------:R-:W-:Y:S02]  /*5e90*/  UIMAD.WIDE.U32 UR8, UR5, UR40, URZ ;  /* 0x00000028050872a5 */ /* 0x000fe4000f8e00ff */
[----:B------:R-:W-:Y:S02]  /*5ea0*/  USEL UR11, UR6, UR4, !UP2 ;  /* 0x00000004060b7287 */ /* 0x000fe4000d000000 */
[----:B------:R-:W-:Y:S02]  /*5eb0*/  UIADD3 UR8, UPT, UPT, -UR5, URZ, URZ ;  /* 0x000000ff05087290 */ /* 0x000fe4000fffe1ff */
[----:B------:R-:W-:Y:S01]  /*5ec0*/  UIADD3 UR10, UPT, UPT, -UR11, URZ, URZ ;  /* 0x000000ff0b0a7290 */ /* 0x000fe2000fffe1ff */
[----:B------:R-:W-:Y:S01]  /*5ed0*/  @!UP0 UMOV UR4, UR9 ;  /* 0x0000000900048c82 */ /* 0x000fe20008000000 */
[----:B------:R-:W-:Y:S02]  /*5ee0*/  UIADD3 UR9, UPT, UPT, -UR6, URZ, URZ ;  /* 0x000000ff06097290 */ /* 0x000fe4000fffe1ff */
[----:B------:R-:W-:Y:S02]  /*5ef0*/  @!UP0 USHF.R.U32.HI UR4, URZ, UR41, UR4 ;  /* 0x00000029ff048299 */ /* 0x000fe40008011604 */
[----:B------:R-:W-:Y:S02]  /*5f00*/  UIMAD UR10, UR42, UR10, UR6 ;  /* 0x0000000a2a0a72a4 */ /* 0x000fe4000f8e0206 */
[----:B------:R-:W-:Y:S04]  /*5f10*/  @!UP0 USEL UR4, UR5, UR4, !UP2 ;  /* 0x0000000405048287 */ /* 0x000fe8000d000000 */
[----:B------:R-:W-:Y:S02]  /*5f20*/  @!UP0 UIMAD UR10, UR7, UR10, UR4 ;  /* 0x0000000a070a82a4 */ /* 0x000fe4000f8e0204 */
[----:B------:R-:W-:Y:S02]  /*5f30*/  @!UP0 UIADD3 UR11, UPT, UPT, UR11, -UR4, URZ ;  /* 0x800000040b0b8290 */ /* 0x000fe4000fffe0ff */
[----:B------:R-:W-:Y:S02]  /*5f40*/  UIMAD UR7, UR43, UR8, UR38 ;  /* 0x000000082b0772a4 */ /* 0x000fe4000f8e0226 */
[----:B------:R-:W-:Y:S02]  /*5f50*/  @!UP0 UIMAD UR6, UR11, UR42, UR5 ;  /* 0x0000002a0b0682a4 */ /* 0x000fe4000f8e0205 */
[----:B------:R-:W-:Y:S01]  /*5f60*/  UIMAD UR4, UR54, UR9, UR37 ;  /* 0x00000009360472a4 */ /* 0x000fe2000f8e0225 */
[----:B------:R-:W-:Y:S02]  /*5f70*/  @!UP0 UMOV UR5, UR10 ;  /* 0x0000000a00058c82 */ /* 0x000fe40008000000 */
[----:B------:R-:W-:Y:S02]  /*5f80*/  UIMAD UR38, UR5, UR43, UR7 ;  /* 0x0000002b052672a4 */ /* 0x000fe4000f8e0207 */
[----:B------:R-:W-:Y:S11]  /*5f90*/  UIMAD UR37, UR6, UR54, UR4 ;  /* 0x00000036062572a4 */ /* 0x000ff6000f8e0204 */
[----:B------:R-:W-:Y:S01]  /*5fa0*/  @!UPT UIADD3 URZ, UPT, UPT, URZ, URZ, URZ ;  /* 0x000000fffffff290 */ /* 0x000fe2000fffe0ff */
.L_x_101:
[----:B-1----:R-:W-:Y:S01]  /*5fb0*/  UISETP.NE.AND UP0, UPT, UR39, 0x1, UPT ;  /* 0x000000012700788c */ /* 0x002fe2000bf05270 */
[----:B------:R-:W-:Y:S01]  /*5fc0*/  IADD3 R90, PT, PT, R90, 0x1, RZ ;  /* 0x000000015a5a7810 */ /* 0x000fe20007ffe0ff */
[----:B------:R-:W-:Y:S02]  /*5fd0*/  USHF.L.U32 UR50, UR16, 0x6, URZ ;  /* 0x0000000610327899 */ /* 0x000fe400080006ff */
[----:B------:R-:W-:Y:S07]  /*5fe0*/  USHF.L.U32 UR49, UR20, 0x7, URZ ;  /* 0x0000000714317899 */ /* 0x000fee00080006ff */
[----:B------:R-:W1:Y:S01]  /*5ff0*/  @!UP0 LDCU.128 UR12, c[0x0][0xb10] ;  /* 0x00016200ff0c87ac */ /* 0x000e620008000c00 */
[----:B------:R-:W3:Y:S01]  /*6000*/  @!UP0 LDCU UR5, c[0x0][0xb0c] ;  /* 0x00016180ff0587ac */ /* 0x000ee20008000800 */
[----:B------:R-:W4:Y:S01]  /*6010*/  @!UP0 LDCU UR10, c[0x0][0xb20] ;  /* 0x00016400ff0a87ac */ /* 0x000f220008000800 */
[----:B-1----:R-:W-:Y:S02]  /*6020*/  UIMAD.WIDE.U32 UR8, UR38, UR12, URZ ;  /* 0x0000000c260872a5 */ /* 0x002fe4000f8e00ff */
[----:B------:R-:W-:Y:S02]  /*6030*/  UIMAD.WIDE.U32 UR6, UR37, UR15, URZ ;  /* 0x0000000f250672a5 */ /* 0x000fe4000f8e00ff */
[----:B------:R-:W-:Y:S03]  /*6040*/  @!UP0 UISETP.NE.AND UP1, UPT, UR14, 0x1, UPT ;  /* 0x000000010e00888c */ /* 0x000fe6000bf25270 */
[----:B------:R-:W-:Y:S01]  /*6050*/  @!UP0 UMOV UR4, UR9 ;  /* 0x0000000900048c82 */ /* 0x000fe20008000000 */
[----:B---3--:R-:W-:Y:S02]  /*6060*/  @!UP0 UISETP.NE.AND UP2, UPT, UR5, 0x1, UPT ;  /* 0x000000010500888c */ /* 0x008fe4000bf45270 */
[----:B------:R-:W-:Y:S01]  /*6070*/  @!UP0 USHF.R.U32.HI UR4, URZ, UR13, UR4 ;  /* 0x0000000dff048299 */ /* 0x000fe20008011604 */
[----:B------:R-:W-:Y:S02]  /*6080*/  @!UP0 UMOV UR6, UR7 ;  /* 0x0000000700068c82 */ /* 0x000fe40008000000 */
[----:B----4-:R-:W-:Y:S02]  /*6090*/  @!UP0 USHF.R.U32.HI UR6, URZ, UR10, UR6 ;  /* 0x0000000aff068299 */ /* 0x010fe40008011606 */
[----:B------:R-:W-:Y:S02]  /*60a0*/  @!UP0 USEL UR7, UR38, UR4, !UP2 ;  /* 0x0000000426078287 */ /* 0x000fe4000d000000 */
[----:B------:R-:W-:Y:S04]  /*60b0*/  @!UP0 USEL UR6, UR37, UR6, !UP1 ;  /* 0x0000000625068287 */ /* 0x000fe8000c800000 */
[----:B------:R-:W-:Y:S02]  /*60c0*/  @!UP0 UIADD3 UR4, UPT, UPT, -UR7, UR6, URZ ;  /* 0x0000000607048290 */ /* 0x000fe4000fffe1ff */
[----:B------:R-:W-:Y:S02]  /*60d0*/  @!UP0 UIADD3 UR6, UPT, UPT, UR7, -UR6, URZ ;  /* 0x8000000607068290 */ /* 0x000fe4000fffe0ff */
[----:B------:R-:W-:Y:S02]  /*60e0*/  @!UP0 UIMAD UR38, UR4, UR5, UR38 ;  /* 0x00000005042682a4 */ /* 0x000fe4000f8e0226 */
[----:B------:R-:W-:Y:S02]  /*60f0*/  @!UP0 UIMAD UR37, UR6, UR14, UR37 ;  /* 0x0000000e062582a4 */ /* 0x000fe4000f8e0225 */
[----:B------:R-:W-:Y:S09]  /*6100*/  ULOP3.LUT UP0, URZ, UR61, 0x1b0, URZ, 0xc0, !UPT ;  /* 0x000001b03dff7892 */ /* 0x000ff2000f80c0ff */
[----:B------:R-:W-:Y:S05]  /*6110*/  BRA.U !UP0, `(.L_x_102) ;  /* 0x0000000108407547 */ /* 0x000fea000b800000 */
[----:B------:R-:W1:Y:S01]  /*6120*/  LDCU.64 UR8, c[0x4][0x80] ;  /* 0x01001000ff0877ac */ /* 0x000e620008000a00 */
[----:B------:R-:W-:Y:S01]  /*6130*/  MOV R3, 0x0 ;  /* 0x0000000000037802 */ /* 0x000fe20000000f00 */
[----:B------:R-:W-:Y:S02]  /*6140*/  HFMA2 R12, -RZ, RZ, 0, 5.9604644775390625e-08 ;  /* 0x00000001ff0c7431 */ /* 0x000fe400000001ff */
[----:B------:R-:W-:Y:S02]  /*6150*/  IMAD.MOV.U32 R8, RZ, RZ, 0x70 ;  /* 0x00000070ff087424 */ /* 0x000fe400078e00ff */
[----:B------:R-:W-:Y:S01]  /*6160*/  IMAD.MOV.U32 R13, RZ, RZ, RZ ;  /* 0x000000ffff0d7224 */ /* 0x000fe200078e00ff */
[----:B------:R-:W3:Y:S01]  /*6170*/  LDCU.64 UR6, c[0x4][0x88] ;  /* 0x01001100ff0677ac */ /* 0x000ee20008000a00 */
[----:B------:R-:W4:Y:S01]  /*6180*/  LDC.64 R2, c[0x4][R3] ;  /* 0x0100000003027b82 */ /* 0x000f220000000a00 */
[----:B------:R-:W2:Y:S01]  /*6190*/  LDCU.64 UR4, c[0x4][0x8] ;  /* 0x01000100ff0477ac */ /* 0x000ea20008000a00 */
[----:B-1----:R-:W-:Y:S01]  /*61a0*/  MOV R5, UR9 ;  /* 0x0000000900057c02 */ /* 0x002fe20008000f00 */
[----:B------:R-:W-:Y:S01]  /*61b0*/  IMAD.U32 R4, RZ, RZ, UR8 ;  /* 0x00000008ff047e24 */ /* 0x000fe2000f8e00ff */
[----:B---3--:R-:W-:Y:S01]  /*61c0*/  MOV R7, UR7 ;  /* 0x0000000700077c02 */ /* 0x008fe20008000f00 */
[----:B------:R-:W-:Y:S01]  /*61d0*/  IMAD.U32 R6, RZ, RZ, UR6 ;  /* 0x00000006ff067e24 */ /* 0x000fe2000f8e00ff */
[----:B--2---:R-:W-:Y:S01]  /*61e0*/  MOV R11, UR5 ;  /* 0x00000005000b7c02 */ /* 0x004fe20008000f00 */
[----:B------:R-:W-:Y:S02]  /*61f0*/  IMAD.U32 R10, RZ, RZ, UR4 ;  /* 0x00000004ff0a7e24 */ /* 0x000fe4000f8e00ff */
[----:B------:R-:W-:Y:S07]  /*6200*/  LEPC R20, `(.L_x_102) ;  /* 0x000000001014794e */ /* 0x000fee0000000000 */
[----:B----45:R-:W-:Y:S05]  /*6210*/  CALL.ABS.NOINC R2 ;  /* 0x0000000002007343 */ /* 0x030fea0003c00000 */
.L_x_102:
[----:B------:R-:W-:Y:S01]  /*6220*/  LOP3.LUT P0, RZ, R97, 0x1b0, RZ, 0xc0, !PT ;  /* 0x000001b061ff7812 */ /* 0x000fe2000780c0ff */
[----:B------:R-:W-:Y:S11]  /*6230*/  BSSY.RECONVERGENT B6, `(.L_x_103) ;  /* 0x0000013000067945 */ /* 0x000ff60003800200 */
[----:B------:R-:W-:Y:S01]  /*6240*/  @!UPT UIADD3 URZ, UPT, UPT, URZ, URZ, URZ ;  /* 0x000000fffffff290 */ /* 0x000fe2000fffe0ff */
[----:B------:R-:W-:Y:S05]  /*6250*/  @!P0 BRA `(.L_x_104) ;  /* 0x0000000000408947 */ /* 0x000fea0003800000 */
        /* <DEDUP_REMOVED lines=16> */
.L_x_104:
[----:B------:R-:W-:Y:S05]  /*6360*/  BSYNC.RECONVERGENT B6 ;  /* 0x0000000000067941 */ /* 0x000fea0003800200 */
.L_x_103:
[----:B------:R-:W-:Y:S02]  /*6370*/  ISETP.NE.U32.AND P0, PT, RZ, UR46, PT ;  /* 0x0000002eff007c0c */ /* 0x000fe4000bf05070 */
[C---:B------:R-:W-:Y:S02]  /*6380*/  ISETP.NE.U32.AND P4, PT, R86.reuse, RZ, PT ;  /* 0x000000ff5600720c */ /* 0x040fe40003f85070 */
[----:B------:R-:W-:Y:S02]  /*6390*/  ISETP.NE.U32.AND P1, PT, R86, RZ, PT ;  /* 0x000000ff5600720c */ /* 0x000fe40003f25070 */
[----:B------:R-:W-:Y:S02]  /*63a0*/  ISETP.NE.AND.EX P0, PT, RZ, UR47, PT, P0 ;  /* 0x0000002fff007c0c */ /* 0x000fe4000bf05300 */
[C---:B------:R-:W-:Y:S02]  /*63b0*/  ISETP.NE.AND.EX P4, PT, R87.reuse, RZ, PT, P4 ;  /* 0x000000ff5700720c */ /* 0x040fe40003f85340 */
[----:B------:R-:W-:Y:S02]  /*63c0*/  ISETP.NE.AND.EX P1, PT, R87, RZ, P0, P1 ;  /* 0x000000ff5700720c */ /* 0x000fe40000725310 */
[----:B------:R-:W-:Y:S02]  /*63d0*/  ISETP.NE.U32.AND P5, PT, R82, RZ, PT ;  /* 0x000000ff5200720c */ /* 0x000fe40003fa5070 */
[----:B------:R-:W-:Y:S02]  /*63e0*/  ISETP.NE.U32.AND P2, PT, RZ, UR46, PT ;  /* 0x0000002eff007c0c */ /* 0x000fe4000bf45070 */
[----:B------:R-:W-:Y:S02]  /*63f0*/  PLOP3.LUT P0, PT, PT, PT, PT, 0x8, 0x80 ;  /* 0x000000000080781c */ /* 0x000fe40003f0e170 */
[----:B------:R-:W-:Y:S02]  /*6400*/  ISETP.NE.AND.EX P5, PT, R83, RZ, PT, P5 ;  /* 0x000000ff5300720c */ /* 0x000fe40003fa5350 */
[----:B------:R-:W-:Y:S03]  /*6410*/  ISETP.NE.AND.EX P2, PT, RZ, UR47, PT, P2 ;  /* 0x0000002fff007c0c */ /* 0x000fe6000bf45320 */
[----:B------:R-:W-:Y:S01]  /*6420*/  @!P1 PLOP3.LUT P0, PT, P4, PT, PT, 0x80, 0x8 ;  /* 0x000000000008981c */ /* 0x000fe2000270f070 */
[----:B------:R-:W-:Y:S01]  /*6430*/  @!UPT UIADD3 URZ, UPT, UPT, URZ, URZ, URZ ;  /* 0x000000fffffff290 */ /* 0x000fe2000fffe0ff */
[----:B------:R-:W-:Y:S11]  /*6440*/  @!P4 BRA `(.L_x_105) ;  /* 0x000000000030c947 */ /* 0x000ff60003800000 */
[----:B------:R-:W-:Y:S01]  /*6450*/  ISETP.NE.U32.AND P3, PT, R84, RZ, PT ;  /* 0x000000ff5400720c */ /* 0x000fe20003f65070 */
[----:B------:R-:W1:Y:S01]  /*6460*/  LDCU.64 UR4, c[0x0][0x358] ;  /* 0x00006b00ff0477ac */ /* 0x000e620008000a00 */
[----:B------:R-:W-:Y:S02]  /*6470*/  IMAD.MOV.U32 R88, RZ, RZ, 0x1 ;  /* 0x00000001ff587424 */ /* 0x000fe400078e00ff */
[----:B------:R-:W-:Y:S11]  /*6480*/  ISETP.NE.AND.EX P3, PT, R85, RZ, PT, P3 ;  /* 0x000000ff5500720c */ /* 0x000ff60003f65330 */
[----:B------:R-:W-:Y:S02]  /*6490*/  @!UPT UIADD3 URZ, UPT, UPT, URZ, URZ, URZ ;  /* 0x000000fffffff290 */ /* 0x000fe4000fffe0ff */
[----:B------:R-:W3:Y:S01]  /*64a0*/  @P3 LDC.64 R2, c[0x0][0x888] ;  /* 0x00022200ff023b82 */ /* 0x000ee20000000a00 */
[----:B--2---:R-:W-:Y:S04]  /*64b0*/  @P3 IMAD R0, R86, UR36, RZ ;  /* 0x0000002456003c24 */ /* 0x004fe8000f8e02ff */
[----:B---3--:R-:W-:Y:S04]  /*64c0*/  @P3 IMAD.WIDE R2, R0, 0x4, R2 ;  /* 0x0000000400023825 */ /* 0x008fe800078e0202 */
[----:B------:R-:W-:Y:S01]  /*64d0*/  HFMA2 R0, -RZ, RZ, 0, 5.9604644775390625e-08 ;  /* 0x00000001ff007431 */ /* 0x000fe200000001ff */
[----:B-1---5:R1:W5:Y:S04]  /*64e0*/  @P3 LDG.E R41, desc[UR4][R2.64] ;  /* 0x0000000402293981 */ /* 0x022368000c1e1900 */
[----:B------:R-:W-:Y:S01]  /*64f0*/  @!P3 PRMT R88, R0, 0x7610, R88 ;  /* 0x000076100058b816 */ /* 0x000fe20000000058 */
[----:B-1----:R-:W3:Y:S06]  /*6500*/  @!P3 LDC R41, c[0x0][0x880] ;  /* 0x00022000ff29bb82 */ /* 0x002eec0000000800 */
.L_x_105:
[----:B------:R-:W-:Y:S05]  /*6510*/  @!P5 BRA `(.L_x_106) ;  /* 0x000000000024d947 */ /* 0x000fea0003800000 */
[----:B------:R-:W-:Y:S01]  /*6520*/  ISETP.NE.U32.AND P3, PT, R80, RZ, PT ;  /* 0x000000ff5000720c */ /* 0x000fe20003f65070 */
[----:B------:R-:W1:Y:S03]  /*6530*/  LDCU.64 UR4, c[0x0][0x358] ;  /* 0x00006b00ff0477ac */ /* 0x000e660008000a00 */
[----:B------:R-:W-:Y:S11]  /*6540*/  ISETP.NE.AND.EX P3, PT, R81, RZ, PT, P3 ;  /* 0x000000ff5100720c */ /* 0x000ff60003f65330 */
[----:B------:R-:W-:Y:S02]  /*6550*/  @!UPT UIADD3 URZ, UPT, UPT, URZ, URZ, URZ ;  /* 0x000000fffffff290 */ /* 0x000fe4000fffe0ff */
[----:B------:R-:W4:Y:S01]  /*6560*/  @P3 LDC.64 R2, c[0x0][0x8a8] ;  /* 0x00022a00ff023b82 */ /* 0x000f220000000a00 */
[----:B--2---:R-:W-:Y:S04]  /*6570*/  @P3 IMAD R0, R82, UR36, RZ ;  /* 0x0000002452003c24 */ /* 0x004fe8000f8e02ff */
[----:B----4-:R-:W-:Y:S05]  /*6580*/  @P3 IMAD.WIDE R2, R0, 0x4, R2 ;  /* 0x0000000400023825 */ /* 0x010fea00078e0202 */
[----:B-1---5:R1:W5:Y:S02]  /*6590*/  @P3 LDG.E R38, desc[UR4][R2.64] ;  /* 0x0000000402263981 */ /* 0x022364000c1e1900 */
[----:B-1----:R-:W4:Y:S02]  /*65a0*/  @!P3 LDC R38, c[0x0][0x8a0] ;  /* 0x00022800ff26bb82 */ /* 0x002f240000000800 */
.L_x_106:
[----:B---3-5:R-:W-:Y:S01]  /*65b0*/  FSETP.NEU.AND P3, PT, R41, RZ, PT ;  /* 0x000000ff2900720b */ /* 0x028fe20003f6d000 */
[----:B------:R-:W-:Y:S01]  /*65c0*/  BSSY B1, `(.L_x_107) ;  /* 0x0000041000017945 */ /* 0x000fe20003800000 */
[----:B------:R-:W-:Y:S01]  /*65d0*/  SEL R6, RZ, 0xffffffff, P2 ;  /* 0xffffffffff067807 */ /* 0x000fe20001000000 */
[----:B------:R-:W-:Y:S01]  /*65e0*/  IMAD.MOV.U32 R105, RZ, RZ, 0x1 ;  /* 0x00000001ff697424 */ /* 0x000fe200078e00ff */
[----:B------:R-:W-:Y:S02]  /*65f0*/  LOP3.LUT P2, RZ, R88, 0xff, RZ, 0xc0, !PT ;  /* 0x000000ff58ff7812 */ /* 0x000fe4000784c0ff */
[----:B------:R-:W-:Y:S02]  /*6600*/  CS2R R78, SRZ ;  /* 0x00000000004e7805 */ /* 0x000fe4000001ff00 */
[----:B------:R-:W-:Y:S02]  /*6610*/  @!P1 SEL R3, RZ, 0xffffffff, P3 ;  /* 0xffffffffff039807 */ /* 0x000fe40001800000 */
[----:B------:R-:W-:Y:S02]  /*6620*/  CS2R R76, SRZ ;  /* 0x00000000004c7805 */ /* 0x000fe4000001ff00 */
[----:B------:R-:W-:Y:S02]  /*6630*/  LEA R2, R94, UR44, 0x3 ;  /* 0x0000002c5e027c11 */ /* 0x000fe4000f8e18ff */
[----:B------:R-:W-:Y:S02]  /*6640*/  CS2R R74, SRZ ;  /* 0x00000000004a7805 */ /* 0x000fe4000001ff00 */
[----:B------:R-:W-:Y:S02]  /*6650*/  @P0 SEL R3, R6, R3, !P2 ;  /* 0x0000000306030207 */ /* 0x000fe40005000000 */
[----:B------:R-:W-:Y:S02]  /*6660*/  CS2R R72, SRZ ;  /* 0x0000000000487805 */ /* 0x000fe4000001ff00 */
[C---:B------:R-:W-:Y:S02]  /*6670*/  LEA R99, R36.reuse, UR44, 0x3 ;  /* 0x0000002c24637c11 */ /* 0x040fe4000f8e18ff */
[----:B------:R-:W-:Y:S02]  /*6680*/  @!P1 LOP3.LUT R3, R3, 0x1, RZ, 0xc0, !PT ;  /* 0x0000000103039812 */ /* 0x000fe400078ec0ff */
[----:B------:R-:W-:Y:S02]  /*6690*/  SHF.L.U32 R4, R95, 0x1f, RZ ;  /* 0x0000001f5f047819 */ /* 0x000fe400000006ff */
[----:B------:R-:W-:Y:S02]  /*66a0*/  ISETP.NE.U32.OR P6, PT, R3, 0x1, P1 ;  /* 0x000000010300780c */ /* 0x000fe40000fc5470 */
[----:B------:R-:W-:Y:S02]  /*66b0*/  LEA.HI R39, R36, R36, RZ, 0x1 ;  /* 0x0000002424277211 */ /* 0x000fe400078f08ff */
[----:B------:R-:W-:Y:S02]  /*66c0*/  SEL R3, RZ, 0xffffffff, P3 ;  /* 0xffffffffff037807 */ /* 0x000fe40001800000 */
[----:B------:R-:W-:Y:S01]  /*66d0*/  P2R R100, PR, RZ, 0x40 ;  /* 0x00000040ff647803 */ /* 0x000fe20000000000 */
[C---:B--2---:R-:W-:Y:S01]  /*66e0*/  IMAD.SHL.U32 R0, R39.reuse, 0x40, RZ ;  /* 0x0000004027007824 */ /* 0x044fe200078e00ff */
[----:B------:R-:W-:Y:S02]  /*66f0*/  @P4 SEL R3, R6, R3, !P2 ;  /* 0x0000000306034207 */ /* 0x000fe40005000000 */
[----:B------:R-:W-:Y:S02]  /*6700*/  LOP3.LUT R39, R39, 0xffe, RZ, 0xc0, !PT ;  /* 0x00000ffe27277812 */ /* 0x000fe400078ec0ff */
[----:B------:R-:W-:Y:S02]  /*6710*/  LOP3.LUT R0, R0, 0xffffff80, RZ, 0xc0, !PT ;  /* 0xffffff8000007812 */ /* 0x000fe400078ec0ff */
[----:B------:R-:W-:Y:S01]  /*6720*/  @P6 SHF.L.U32 R5, R92, 0x1f, RZ ;  /* 0x0000001f5c056819 */ /* 0x000fe200000006ff */
[----:B------:R-:W-:Y:S01]  /*6730*/  IMAD.IADD R39, R36, 0x1, -R39 ;  /* 0x0000000124277824 */ /* 0x000fe200078e0a27 */
[----:B------:R-:W-:Y:S01]  /*6740*/  LOP3.LUT R3, R3, 0x1, RZ, 0xc0, !PT ;  /* 0x0000000103037812 */ /* 0x000fe200078ec0ff */
[----:B------:R-:W-:Y:S01]  /*6750*/  IMAD.IADD R0, R37, 0x1, R0 ;  /* 0x0000000125007824 */ /* 0x000fe200078e0200 */
[----:B------:R-:W1:Y:S02]  /*6760*/  @P6 SYNCS.PHASECHK.TRANS64.TRYWAIT P1, [R2+URZ+0x110], R5 ;  /* 0x00011005020065a7 */ /* 0x000e6400080211ff */
[----:B------:R-:W-:Y:S01]  /*6770*/  ISETP.NE.U32.AND P5, PT, R3, 0x1, PT ;  /* 0x000000010300780c */ /* 0x000fe20003fa5070 */
[----:B------:R-:W-:Y:S03]  /*6780*/  IMAD R39, R39, 0x100000, R0 ;  /* 0x0010000027277824 */ /* 0x000fe600078e0200 */
[----:B------:R-:W-:Y:S01]  /*6790*/  P2R R106, PR, RZ, 0x20 ;  /* 0x00000020ff6a7803 */ /* 0x000fe20000000000 */
[----:B------:R2:W3:Y:S01]  /*67a0*/  SYNCS.PHASECHK.TRANS64.TRYWAIT P0, [R99+URZ+0x160], R4 ;  /* 0x00016004630075a7 */ /* 0x0004e200080011ff */
[----:B-1----:R-:W-:Y:S01]  /*67b0*/  @P6 SEL R105, RZ, 0x1, !P1 ;  /* 0x00000001ff696807 */ /* 0x002fe20004800000 */
[----:B--2---:R-:W-:Y:S06]  /*67c0*/  @!P6 BRA `(.L_x_108) ;  /* 0x000000000080e947 */ /* 0x004fec0003800000 */
[----:B------:R-:W-:Y:S01]  /*67d0*/  @P5 IMAD R6, R94, 0x1000, R71 ;  /* 0x000010005e065824 */ /* 0x000fe200078e0247 */
[----:B------:R-:W1:Y:S01]  /*67e0*/  S2R R0, SR_CgaCtaId ;  /* 0x0000000000007919 */ /* 0x000e620000008800 */
[----:B------:R-:W-:Y:S01]  /*67f0*/  ISETP.NE.AND P1, PT, R105, RZ, PT ;  /* 0x000000ff6900720c */ /* 0x000fe20003f25270 */
[----:B------:R-:W-:Y:S01]  /*6800*/  BSSY B0, `(.L_x_109) ;  /* 0x000000b000007945 */ /* 0x000fe20003800000 */
[----:B------:R-:W-:Y:S01]  /*6810*/  @P5 VIADD R5, R6, UR44 ;  /* 0x0000002c06055c36 */ /* 0x000fe20008000000 */
[----:B------:R-:W-:Y:S02]  /*6820*/  CS2R R74, SRZ ;  /* 0x00000000004a7805 */ /* 0x000fe4000001ff00 */
[----:B------:R-:W-:Y:S02]  /*6830*/  CS2R R72, SRZ ;  /* 0x0000000000487805 */ /* 0x000fe4000001ff00 */
[----:B------:R-:W-:Y:S01]  /*6840*/  CS2R R78, SRZ ;  /* 0x00000000004e7805 */ /* 0x000fe2000001ff00 */
[----:B------:R-:W-:Y:S01]  /*6850*/  @P5 IMAD R5, R96, -0x10, R5 ;  /* 0xfffffff060055824 */ /* 0x000fe200078e0205 */
[----:B------:R-:W-:Y:S04]  /*6860*/  CS2R R76, SRZ ;  /* 0x00000000004c7805 */ /* 0x000fe8000001ff00 */
[----:B------:R-:W-:Y:S05]  /*6870*/  @P1 BRA `(.L_x_110) ;  /* 0x00000000000c1947 */ /* 0x000fea0003800000 */
[----:B------:R-:W-:Y:S04]  /*6880*/  SHF.L.U32 R3, R92, 0x1f, RZ ;  /* 0x0000001f5c037819 */ /* 0x000fe800000006ff */
[----:B------:R-:W2:Y:S02]  /*6890*/  SYNCS.PHASECHK.TRANS64.TRYWAIT P1, [R2+URZ+0x110], R3 ;  /* 0x00011003020075a7 */ /* 0x000ea400080211ff */
[----:B--2---:R-:W-:Y:S05]  /*68a0*/  @!P1 BRA `(.L_x_111) ;  /* 0x0000002800289947 */ /* 0x004fea0003800000 */
.L_x_110:
[----:B------:R-:W-:Y:S05]  /*68b0*/  BSYNC B0 ;  /* 0x0000000000007941 */ /* 0x000fea0003800000 */
.L_x_109:
[----:B------:R-:W-:Y:S01]  /*68c0*/  ISETP.NE.AND P1, PT, R106, RZ, PT ;  /* 0x000000ff6a00720c */ /* 0x000fe20003f25270 */
[----:B--2---:R-:W-:Y:S02]  /*68d0*/  VIADD R3, R2, 0x120 ;  /* 0x0000012002037836 */ /* 0x004fe40000000000 */
[----:B------:R-:W-:Y:S03]  /*68e0*/  VIADD R94, R94, 0x1 ;  /* 0x000000015e5e7836 */ /* 0x000fe60000000000 */
[----:B-1----:R-:W-:Y:S07]  /*68f0*/  PRMT R0, R0, 0x654, R3 ;  /* 0x0000065400007816 */ /* 0x002fee0000000003 */
[----:B------:R1:W2:Y:S04]  /*6900*/  @P1 LDS.128 R72, [R6+UR44+0x200] ;  /* 0x0002002c06481984 */ /* 0x0002a80008000c00 */
[----:B------:R1:W1:Y:S01]  /*6910*/  @P1 LDS.128 R76, [R5+0x210] ;  /* 0x00021000054c1984 */ /* 0x0002620000000c00 */
[C---:B------:R-:W-:Y:S01]  /*6920*/  ISETP.NE.AND P1, PT, R94.reuse, 0x2, PT ;  /* 0x000000025e00780c */ /* 0x040fe20003f25270 */
[----:B------:R-:W-:Y:S01]  /*6930*/  @!PT LDS RZ, [RZ] ;  /* 0x00000000fffff984 */ /* 0x000fe20000000800 */
[----:B------:R-:W-:Y:S01]  /*6940*/  @!PT LDS RZ, [RZ] ;  /* 0x00000000fffff984 */ /* 0x000fe20000000800 */
[----:B------:R-:W-:Y:S01]  /*6950*/  @!PT LDS RZ, [RZ] ;  /* 0x00000000fffff984 */ /* 0x000fe20000000800 */
[----:B------:R-:W-:Y:S01]  /*6960*/  @!PT LDS RZ, [RZ] ;  /* 0x00000000fffff984 */ /* 0x000fe20000000800 */
[----:B------:R5:W-:Y:S06]  /*6970*/  MEMBAR.ALL.CTA ;  /* 0x0000000000007992 */ /* 0x000bec0000008000 */
[----:B-----5:R-:W5:Y:S01]  /*6980*/  FENCE.VIEW.ASYNC.S ;  /* 0x00000000000073c6 */ /* 0x020f620000000000 */
[----:B------:R-:W-:Y:S02]  /*6990*/  SEL R3, RZ, 0x1, P1 ;  /* 0x00000001ff037807 */ /* 0x000fe40000800000 */
[----:B------:R-:W-:Y:S02]  /*69a0*/  SEL R94, R94, RZ, P1 ;  /* 0x000000ff5e5e7207 */ /* 0x000fe40000800000 */
[----:B------:R-:W-:Y:S01]  /*69b0*/  LOP3.LUT R92, R92, R3, RZ, 0x3c, !PT ;  /* 0x000000035c5c7212 */ /* 0x000fe200078e3cff */
[----:B-----5:R1:W-:Y:S06]  /*69c0*/  SYNCS.ARRIVE.TRANS64.RED.A1T0 RZ, [R0+URZ], RZ ;  /* 0x000000ff00ff79a7 */ /* 0x0203ec00081004ff */
.L_x_108:
[----:B------:R-:W-:Y:S05]  /*69d0*/  BSYNC B1 ;  /* 0x0000000000017941 */ /* 0x000fea0003800000 */
.L_x_107:
[----:B-1----:R-:W-:Y:S04]  /*69e0*/  SHF.R.U32.HI R0, RZ, 0x15, R39 ;  /* 0x00000015ff007819 */ /* 0x002fe80000011627 */
[----:B------:R-:W-:Y:S01]  /*69f0*/  LOP3.LUT P1, RZ, R0, 0x3, R89, 0x48, !PT ;  /* 0x0000000300ff7812 */ /* 0x000fe20007824859 */
[----:B------:R-:W-:Y:S01]  /*6a00*/  @!UPT UIADD3 URZ, UPT, UPT, URZ, URZ, URZ ;  /* 0x000000fffffff290 */ /* 0x000fe2000fffe0ff */
[----:B---3--:R-:W-:Y:S11]  /*6a10*/  @P0 BRA `(.L_x_112) ;  /* 0x0000000000080947 */ /* 0x008ff60003800000 */
[----:B------:R-:W1:Y:S02]  /*6a20*/  SYNCS.PHASECHK.TRANS64.TRYWAIT P0, [R99+URZ+0x160], R4 ;  /* 0x00016004630075a7 */ /* 0x000e6400080011ff */
[----:B-1----:R-:W-:Y:S05]  /*6a30*/  @!P0 BRA `(.L_x_113) ;  /* 0x0000002400d88947 */ /* 0x002fea0003800000 */
.L_x_112:
[----:B------:R-:W-:Y:S05]  /*6a40*/  @!P1 BRA `(.L_x_114) ;  /* 0x0000000000409947 */ /* 0x000fea0003800000 */
[----:B------:R-:W3:Y:S01]  /*6a50*/  LDCU.64 UR8, c[0x4][0x70] ;  /* 0x01000e00ff0877ac */ /* 0x000ee20008000a00 */
[----:B------:R-:W-:Y:S01]  /*6a60*/  MOV R3, 0x0 ;  /* 0x0000000000037802 */ /* 0x000fe20000000f00 */
[----:B------:R-:W-:Y:S02]  /*6a70*/  HFMA2 R12, -RZ, RZ, 0, 5.9604644775390625e-08 ;  /* 0x00000001ff0c7431 */ /* 0x000fe400000001ff */
[----:B------:R-:W-:Y:S02]  /*6a80*/  IMAD.MOV.U32 R8, RZ, RZ, 0x192 ;  /* 0x00000192ff087424 */ /* 0x000fe400078e00ff */
[----:B------:R-:W-:Y:S01]  /*6a90*/  IMAD.MOV.U32 R13, RZ, RZ, RZ ;  /* 0x000000ffff0d7224 */ /* 0x000fe200078e00ff */
[----:B------:R-:W5:Y:S01]  /*6aa0*/  LDCU.64 UR6, c[0x4][0x78] ;  /* 0x01000f00ff0677ac */ /* 0x000f620008000a00 */
[----:B------:R-:W2:Y:S01]  /*6ab0*/  LDC.64 R2, c[0x4][R3] ;  /* 0x0100000003027b82 */ /* 0x000ea20000000a00 */
[----:B------:R-:W4:Y:S01]  /*6ac0*/  LDCU.64 UR4, c[0x4][0x10] ;  /* 0x01000200ff0477ac */ /* 0x000f220008000a00 */
[----:B---3--:R-:W-:Y:S01]  /*6ad0*/  MOV R5, UR9 ;  /* 0x0000000900057c02 */ /* 0x008fe20008000f00 */
[----:B-1----:R-:W-:Y:S01]  /*6ae0*/  IMAD.U32 R4, RZ, RZ, UR8 ;  /* 0x00000008ff047e24 */ /* 0x002fe2000f8e00ff */
[----:B-----5:R-:W-:Y:S01]  /*6af0*/  MOV R7, UR7 ;  /* 0x0000000700077c02 */ /* 0x020fe20008000f00 */
[----:B------:R-:W-:Y:S01]  /*6b00*/  IMAD.U32 R6, RZ, RZ, UR6 ;  /* 0x00000006ff067e24 */ /* 0x000fe2000f8e00ff */
[----:B----4-:R-:W-:Y:S01]  /*6b10*/  MOV R11, UR5 ;  /* 0x00000005000b7c02 */ /* 0x010fe20008000f00 */
[----:B------:R-:W-:Y:S02]  /*6b20*/  IMAD.U32 R10, RZ, RZ, UR4 ;  /* 0x00000004ff0a7e24 */ /* 0x000fe4000f8e00ff */
[----:B------:R-:W-:Y:S07]  /*6b30*/  LEPC R20, `(.L_x_114) ;  /* 0x000000001014794e */ /* 0x000fee0000000000 */
[----:B--2---:R-:W-:Y:S05]  /*6b40*/  CALL.ABS.NOINC R2 ;  /* 0x0000000002007343 */ /* 0x004fea0003c00000 */
.L_x_114:
[-C--:B--2---:R-:W-:Y:S01]  /*6b50*/  F2FP.F16.E4M3.UNPACK_B R42, R72.reuse ;  /* 0x00000048ff2a723e */ /* 0x084fe200020006ff */
[----:B------:R-:W-:Y:S05]  /*6b60*/  WARPSYNC.ALL ;  /* 0x0000000000007948 */ /* 0x000fea0003800000 */
[----:B------:R-:W-:Y:S01]  /*6b70*/  R2UR UR4, R39 ;  /* 0x00000000270472ca */ /* 0x000fe200000e0000 */
[--C-:B------:R-:W-:Y:S01]  /*6b80*/  HADD2.F32 R40, -RZ, R42.reuse.H0_H0 ;  /* 0x2000002aff287230 */ /* 0x100fe20000004100 */
[----:B------:R-:W-:Y:S01]  /*6b90*/  F2FP.F16.E4M3.UNPACK_B R43, R72.H1 ;  /* 0x00000048ff2b723e */ /* 0x000fe200030006ff */
[----:B------:R-:W-:Y:S01]  /*6ba0*/  HADD2.F32 R42, -RZ, R42.H1_H1 ;  /* 0x3000002aff2a7230 */ /* 0x000fe20000004100 */
[-C--:B------:R-:W-:Y:S01]  /*6bb0*/  F2FP.F16.E4M3.UNPACK_B R45, R73.reuse ;  /* 0x00000049ff2d723e */ /* 0x080fe200020006ff */
[----:B------:R-:W-:Y:S01]  /*6bc0*/  BSSY.RECONVERGENT B0, `(.L_x_115) ;  /* 0x0000099000007945 */ /* 0x000fe20003800200 */
[----:B------:R-:W-:Y:S01]  /*6bd0*/  F2FP.F16.E4M3.UNPACK_B R47, R73.H1 ;  /* 0x00000049ff2f723e */ /* 0x000fe200030006ff */
[--C-:B------:R-:W-:Y:S01]  /*6be0*/  HADD2.F32 R44, -RZ, R43.reuse.H0_H0 ;  /* 0x2000002bff2c7230 */ /* 0x100fe20000004100 */
[-C--:B------:R-:W-:Y:S01]  /*6bf0*/  F2FP.F16.E4M3.UNPACK_B R49, R74.reuse ;  /* 0x0000004aff31723e */ /* 0x080fe200020006ff */
[----:B------:R-:W-:Y:S01]  /*6c00*/  HADD2.F32 R46, -RZ, R43.H1_H1 ;  /* 0x3000002bff2e7230 */ /* 0x000fe20000004100 */
[----:B------:R-:W-:Y:S01]  /*6c10*/  F2FP.F16.E4M3.UNPACK_B R51, R74.H1 ;  /* 0x0000004aff33723e */ /* 0x000fe200030006ff */
[--C-:B------:R-:W-:Y:S01]  /*6c20*/  HADD2.F32 R43, -RZ, R45.reuse.H0_H0 ;  /* 0x2000002dff2b7230 */ /* 0x100fe20000004100 */
[-C--:B------:R-:W-:Y:S01]  /*6c30*/  F2FP.F16.E4M3.UNPACK_B R53, R75.reuse ;  /* 0x0000004bff35723e */ /* 0x080fe200020006ff */
[----:B-1----:R-:W-:Y:S01]  /*6c40*/  LDTM.16dp32bit_t0_t15.x32 R4, tmem[UR4] ;  /* 0x00000004000479ee */ /* 0x002fe20008a80000 */
[----:B------:R-:W4:Y:S01]  /*6c50*/  LDTM.16dp32bit_t16_t31.x32 R4, tmem[UR4+0x20] ;  /* 0x00002004000479ee */ /* 0x000f220008aa0000 */
[----:B------:R-:W-:Y:S01]  /*6c60*/  ISETP.NE.AND P6, PT, R100, RZ, PT ;  /* 0x000000ff6400720c */ /* 0x000fe20003fc5270 */
[----:B------:R-:W-:Y:S01]  /*6c70*/  HADD2.F32 R48, -RZ, R45.H1_H1 ;  /* 0x3000002dff307230 */ /* 0x000fe20000004100 */
[----:B------:R-:W-:Y:S01]  /*6c80*/  IADD3 R112, PT, PT, R71, UR44, RZ ;  /* 0x0000002c47707c10 */ /* 0x000fe2000fffe0ff */
[----:B------:R-:W-:Y:S01]  /*6c90*/  HADD2.F32 R52, -RZ, R49.H1_H1 ;  /* 0x30000031ff347230 */ /* 0x000fe20000004100 */
[----:B------:R-:W-:Y:S01]  /*6ca0*/  SHF.L.U32 R107, R91, 0x4, RZ ;  /* 0x000000045b6b7819 */ /* 0x000fe200000006ff */
[----:B------:R-:W-:Y:S01]  /*6cb0*/  HADD2.F32 R56, -RZ, R53.H1_H1 ;  /* 0x30000035ff387230 */ /* 0x000fe20000004100 */
[----:B------:R-:W-:Y:S01]  /*6cc0*/  F2FP.F16.E4M3.UNPACK_B R55, R75.H1 ;  /* 0x0000004bff37723e */ /* 0x000fe200030006ff */
[--C-:B------:R-:W-:Y:S01]  /*6cd0*/  HADD2.F32 R45, -RZ, R47.reuse.H0_H0 ;  /* 0x2000002fff2d7230 */ /* 0x100fe20000004100 */
[----:B------:R-:W-:Y:S01]  /*6ce0*/  IADD3 R104, PT, PT, R112, R107, RZ ;  /* 0x0000006b70687210 */ /* 0x000fe20007ffe0ff */
[----:B------:R-:W-:Y:S01]  /*6cf0*/  HADD2.F32 R50, -RZ, R47.H1_H1 ;  /* 0x3000002fff327230 */ /* 0x000fe20000004100 */
[-C--:B------:R-:W-:Y:S01]  /*6d00*/  F2FP.F16.E4M3.UNPACK_B R57, R76.reuse ;  /* 0x0000004cff39723e */ /* 0x080fe200020006ff */
[----:B------:R-:W-:Y:S01]  /*6d10*/  HADD2.F32 R47, -RZ, R49.H0_H0 ;  /* 0x20000031ff2f7230 */ /* 0x000fe20000004100 */
[----:B------:R-:W-:Y:S01]  /*6d20*/  F2FP.F16.E4M3.UNPACK_B R59, R76.H1 ;  /* 0x0000004cff3b723e */ /* 0x000fe200030006ff */
[----:B------:R-:W-:Y:S01]  /*6d30*/  HADD2.F32 R49, -RZ, R51.H0_H0 ;  /* 0x20000033ff317230 */ /* 0x000fe20000004100 */
[-C--:B------:R-:W-:Y:S01]  /*6d40*/  F2FP.F16.E4M3.UNPACK_B R61, R77.reuse ;  /* 0x0000004dff3d723e */ /* 0x080fe200020006ff */
[----:B------:R-:W-:Y:S01]  /*6d50*/  HADD2.F32 R60, -RZ, R57.H1_H1 ;  /* 0x30000039ff3c7230 */ /* 0x000fe20000004100 */
[----:B------:R-:W-:Y:S01]  /*6d60*/  F2FP.F16.E4M3.UNPACK_B R63, R77.H1 ;  /* 0x0000004dff3f723e */ /* 0x000fe200030006ff */
[----:B------:R-:W-:Y:S01]  /*6d70*/  HADD2.F32 R54, -RZ, R51.H1_H1 ;  /* 0x30000033ff367230 */ /* 0x000fe20000004100 */
[-C--:B------:R-:W-:Y:S01]  /*6d80*/  F2FP.F16.E4M3.UNPACK_B R65, R78.reuse ;  /* 0x0000004eff41723e */ /* 0x080fe200020006ff */
[----:B------:R-:W-:Y:S01]  /*6d90*/  HADD2.F32 R51, -RZ, R53.H0_H0 ;  /* 0x20000035ff337230 */ /* 0x000fe20000004100 */
[----:B------:R-:W-:Y:S01]  /*6da0*/  F2FP.F16.E4M3.UNPACK_B R67, R78.H1 ;  /* 0x0000004eff43723e */ /* 0x000fe200030006ff */
[----:B------:R-:W-:Y:S01]  /*6db0*/  HADD2.F32 R64, -RZ, R61.H1_H1 ;  /* 0x3000003dff407230 */ /* 0x000fe20000004100 */
[----:B------:R-:W-:Y:S01]  /*6dc0*/  ISETP.NE.AND P0, PT, R98, RZ, PT ;  /* 0x000000ff6200720c */ /* 0x000fe20003f05270 */
[C---:B----4-:R-:W-:Y:S01]  /*6dd0*/  FMUL R0, R38.reuse, R4 ;  /* 0x0000000426007220 */ /* 0x050fe20000400000 */
[C---:B------:R-:W-:Y:S01]  /*6de0*/  FMUL R2, R38.reuse, R5 ;  /* 0x0000000526027220 */ /* 0x040fe20000400000 */
[C---:B------:R-:W-:Y:S01]  /*6df0*/  FMUL R4, R38.reuse, R8 ;  /* 0x0000000826047220 */ /* 0x040fe20000400000 */
[C---:B------:R-:W-:Y:S01]  /*6e00*/  FMUL R5, R38.reuse, R9 ;  /* 0x0000000926057220 */ /* 0x040fe20000400000 */
[C---:B------:R-:W-:Y:S01]  /*6e10*/  FFMA R0, R41.reuse, R40, R0 ;  /* 0x0000002829007223 */ /* 0x040fe20000000000 */
[C---:B------:R-:W-:Y:S01]  /*6e20*/  FFMA R2, R41.reuse, R42, R2 ;  /* 0x0000002a29027223 */ /* 0x040fe20000000002 */
[C---:B------:R-:W-:Y:S01]  /*6e30*/  FMUL R8, R38.reuse, R12 ;  /* 0x0000000c26087220 */ /* 0x040fe20000400000 */
[C---:B------:R-:W-:Y:S01]  /*6e40*/  FMUL R9, R38.reuse, R13 ;  /* 0x0000000d26097220 */ /* 0x040fe20000400000 */
[C---:B------:R-:W-:Y:S01]  /*6e50*/  FMUL R12, R38.reuse, R16 ;  /* 0x00000010260c7220 */ /* 0x040fe20000400000 */
[C---:B------:R-:W-:Y:S01]  /*6e60*/  FMUL R13, R38.reuse, R17 ;  /* 0x00000011260d7220 */ /* 0x040fe20000400000 */
[C---:B------:R-:W-:Y:S01]  /*6e70*/  FMUL R16, R38.reuse, R20 ;  /* 0x0000001426107220 */ /* 0x040fe20000400000 */
[C---:B------:R-:W-:Y:S01]  /*6e80*/  FMUL R17, R38.reuse, R21 ;  /* 0x0000001526117220 */ /* 0x040fe20000400000 */
[C---:B------:R-:W-:Y:S01]  /*6e90*/  FMUL R20, R38.reuse, R24 ;  /* 0x0000001826147220 */ /* 0x040fe20000400000 */
[C---:B------:R-:W-:Y:S01]  /*6ea0*/  FMUL R21, R38.reuse, R25 ;  /* 0x0000001926157220 */ /* 0x040fe20000400000 */
[----:B------:R-:W-:Y:S02]  /*6eb0*/  HADD2.F32 R68, -RZ, R65.H1_H1 ;  /* 0x30000041ff447230 */ /* 0x000fe40000004100 */
        /* <DEDUP_REMOVED lines=8> */
[C---:B------:R-:W-:Y:S01]  /*6f40*/  FFMA R3, R41.reuse, R44, R3 ;  /* 0x0000002c29037223 */ /* 0x040fe20000000003 */
[C---:B------:R-:W-:Y:S01]  /*6f50*/  FFMA R7, R41.reuse, R46, R7 ;  /* 0x0000002e29077223 */ /* 0x040fe20000000007 */
[C---:B------:R-:W-:Y:S01]  /*6f60*/  FFMA R4, R41.reuse, R43, R4 ;  /* 0x0000002b29047223 */ /* 0x040fe20000000004 */
[----:B------:R-:W-:Y:S01]  /*6f70*/  F2FP.F16.E4M3.UNPACK_B R40, R79 ;  /* 0x0000004fff28723e */ /* 0x000fe200020006ff */
[C---:B------:R-:W-:Y:S01]  /*6f80*/  FFMA R5, R41.reuse, R48, R5 ;  /* 0x0000003029057223 */ /* 0x040fe20000000005 */
[C---:B------:R-:W-:Y:S01]  /*6f90*/  FFMA R6, R41.reuse, R45, R6 ;  /* 0x0000002d29067223 */ /* 0x040fe20000000006 */
[----:B------:R-:W-:Y:S01]  /*6fa0*/  F2FP.F16.E4M3.UNPACK_B R42, R79.H1 ;  /* 0x0000004fff2a723e */ /* 0x000fe200030006ff */
[C---:B------:R-:W-:Y:S01]  /*6fb0*/  FFMA R11, R41.reuse, R50, R11 ;  /* 0x00000032290b7223 */ /* 0x040fe2000000000b */
[----:B------:R-:W-:Y:S01]  /*6fc0*/  FFMA R8, R41, R47, R8 ;  /* 0x0000002f29087223 */ /* 0x000fe20000000008 */
[----:B------:R-:W-:Y:S01]  /*6fd0*/  F2FP.SATFINITE.E4M3.F32.PACK_AB_MERGE_C R101, R7, R3, RZ ;  /* 0x000000030765723e */ /* 0x000fe200048070ff */
[C---:B------:R-:W-:Y:S01]  /*6fe0*/  FFMA R9, R41.reuse, R52, R9 ;  /* 0x0000003429097223 */ /* 0x040fe20000000009 */
[----:B------:R-:W-:Y:S01]  /*6ff0*/  FMUL R10, R38, R14 ;  /* 0x0000000e260a7220 */ /* 0x000fe20000400000 */
[----:B------:R-:W-:Y:S01]  /*7000*/  LEA R112, R94, UR44, 0x3 ;  /* 0x0000002c5e707c11 */ /* 0x000fe2000f8e18ff */
[----:B------:R-:W-:Y:S01]  /*7010*/  FMUL R15, R38, R15 ;  /* 0x0000000f260f7220 */ /* 0x000fe20000400000 */
[--C-:B------:R-:W-:Y:S01]  /*7020*/  HADD2.F32 R53, -RZ, R55.reuse.H0_H0 ;  /* 0x20000037ff357230 */ /* 0x100fe20000004100 */
[----:B------:R-:W-:Y:S01]  /*7030*/  F2FP.SATFINITE.E4M3.F32.PACK_AB_MERGE_C R100, R2, R0, R101 ;  /* 0x000000000264723e */ /* 0x000fe20004807065 */
[----:B------:R-:W-:Y:S01]  /*7040*/  FFMA R10, R41, R49, R10 ;  /* 0x00000031290a7223 */ /* 0x000fe2000000000a */
[----:B------:R-:W-:Y:S01]  /*7050*/  F2FP.SATFINITE.E4M3.F32.PACK_AB_MERGE_C R101, R11, R6, RZ ;  /* 0x000000060b65723e */ /* 0x000fe200048070ff */
[C---:B------:R-:W-:Y:S01]  /*7060*/  FFMA R15, R41.reuse, R54, R15 ;  /* 0x00000036290f7223 */ /* 0x040fe2000000000f */
[C---:B------:R-:W-:Y:S01]  /*7070*/  FFMA R12, R41.reuse, R51, R12 ;  /* 0x00000033290c7223 */ /* 0x040fe2000000000c */
[----:B------:R-:W-:Y:S01]  /*7080*/  FFMA R13, R41, R56, R13 ;  /* 0x00000038290d7223 */ /* 0x000fe2000000000d */
[----:B------:R-:W-:Y:S01]  /*7090*/  F2FP.SATFINITE.E4M3.F32.PACK_AB_MERGE_C R101, R5, R4, R101 ;  /* 0x000000040565723e */ /* 0x000fe20004807065 */
[----:B------:R-:W-:Y:S01]  /*70a0*/  HADD2.F32 R58, -RZ, R55.H1_H1 ;  /* 0x30000037ff3a7230 */ /* 0x000fe20000004100 */
[----:B------:R-:W-:Y:S01]  /*70b0*/  F2FP.SATFINITE.E4M3.F32.PACK_AB_MERGE_C R102, R15, R10, RZ ;  /* 0x0000000a0f66723e */ /* 0x000fe200048070ff */
[----:B------:R-:W-:Y:S02]  /*70c0*/  HADD2.F32 R55, -RZ, R57.H0_H0 ;  /* 0x20000039ff377230 */ /* 0x000fe40000004100 */
[C---:B------:R-:W-:Y:S01]  /*70d0*/  FMUL R14, R38.reuse, R18 ;  /* 0x00000012260e7220 */ /* 0x040fe20000400000 */
[C---:B------:R-:W-:Y:S01]  /*70e0*/  FMUL R19, R38.reuse, R19 ;  /* 0x0000001326137220 */ /* 0x040fe20000400000 */
[--C-:B------:R-:W-:Y:S02]  /*70f0*/  HADD2.F32 R57, -RZ, R59.reuse.H0_H0 ;  /* 0x2000003bff397230 */ /* 0x100fe40000004100 */
[C---:B------:R-:W-:Y:S01]  /*7100*/  FMUL R18, R38.reuse, R22 ;  /* 0x0000001626127220 */ /* 0x040fe20000400000 */
[C---:B------:R-:W-:Y:S01]  /*7110*/  FFMA R14, R41.reuse, R53, R14 ;  /* 0x00000035290e7223 */ /* 0x040fe2000000000e */
[----:B------:R-:W-:Y:S02]  /*7120*/  HADD2.F32 R62, -RZ, R59.H1_H1 ;  /* 0x3000003bff3e7230 */ /* 0x000fe40000004100 */
[C---:B------:R-:W-:Y:S01]  /*7130*/  FFMA R19, R41.reuse, R58, R19 ;  /* 0x0000003a29137223 */ /* 0x040fe20000000013 */
[----:B------:R-:W-:Y:S02]  /*7140*/  HADD2.F32 R59, -RZ, R61.H0_H0 ;  /* 0x2000003dff3b7230 */ /* 0x000fe40000004100 */
[C---:B------:R-:W-:Y:S01]  /*7150*/  FMUL R23, R38.reuse, R23 ;  /* 0x0000001726177220 */ /* 0x040fe20000400000 */
[C---:B------:R-:W-:Y:S01]  /*7160*/  FFMA R16, R41.reuse, R55, R16 ;  /* 0x0000003729107223 */ /* 0x040fe20000000010 */
[C---:B------:R-:W-:Y:S01]  /*7170*/  FFMA R17, R41.reuse, R60, R17 ;  /* 0x0000003c29117223 */ /* 0x040fe20000000011 */
[--C-:B------:R-:W-:Y:S02]  /*7180*/  HADD2.F32 R61, -RZ, R63.reuse.H0_H0 ;  /* 0x2000003fff3d7230 */ /* 0x100fe40000004100 */
[C---:B------:R-:W-:Y:S01]  /*7190*/  FFMA R18, R41.reuse, R57, R18 ;  /* 0x0000003929127223 */ /* 0x040fe20000000012 */
[----:B------:R-:W-:Y:S02]  /*71a0*/  HADD2.F32 R66, -RZ, R63.H1_H1 ;  /* 0x3000003fff427230 */ /* 0x000fe40000004100 */
[C---:B------:R-:W-:Y:S01]  /*71b0*/  FMUL R22, R38.reuse, R26 ;  /* 0x0000001a26167220 */ /* 0x040fe20000400000 */
[----:B------:R-:W-:Y:S02]  /*71c0*/  HADD2.F32 R63, -RZ, R65.H0_H0 ;  /* 0x20000041ff3f7230 */ /* 0x000fe40000004100 */
[C---:B------:R-:W-:Y:S01]  /*71d0*/  FFMA R23, R41.reuse, R62, R23 ;  /* 0x0000003e29177223 */ /* 0x040fe20000000017 */
[C---:B------:R-:W-:Y:S01]  /*71e0*/  FMUL R27, R38.reuse, R27 ;  /* 0x0000001b261b7220 */ /* 0x040fe20000400000 */
[C---:B------:R-:W-:Y:S01]  /*71f0*/  FFMA R20, R41.reuse, R59, R20 ;  /* 0x0000003b29147223 */ /* 0x040fe20000000014 */
[C---:B------:R-:W-:Y:S01]  /*7200*/  FFMA R21, R41.reuse, R64, R21 ;  /* 0x0000004029157223 */ /* 0x040fe20000000015 */
[--C-:B------:R-:W-:Y:S02]  /*7210*/  HADD2.F32 R65, -RZ, R67.reuse.H0_H0 ;  /* 0x20000043ff417230 */ /* 0x100fe40000004100 */
[C---:B------:R-:W-:Y:S01]  /*7220*/  FFMA R22, R41.reuse, R61, R22 ;  /* 0x0000003d29167223 */ /* 0x040fe20000000016 */
[----:B------:R-:W-:Y:S02]  /*7230*/  HADD2.F32 R70, -RZ, R67.H1_H1 ;  /* 0x30000043ff467230 */ /* 0x000fe40000004100 */
[C---:B------:R-:W-:Y:S01]  /*7240*/  FMUL R26, R38.reuse, R30 ;  /* 0x0000001e261a7220 */ /* 0x040fe20000400000 */
[--C-:B------:R-:W-:Y:S02]  /*7250*/  HADD2.F32 R67, -RZ, R40.reuse.H0_H0 ;  /* 0x20000028ff437230 */ /* 0x100fe40000004100 */
[C---:B------:R-:W-:Y:S01]  /*7260*/  FFMA R27, R41.reuse, R66, R27 ;  /* 0x00000042291b7223 */ /* 0x040fe2000000001b */
[C---:B------:R-:W-:Y:S01]  /*7270*/  FMUL R31, R38.reuse, R31 ;  /* 0x0000001f261f7220 */ /* 0x040fe20000400000 */
[C---:B------:R-:W-:Y:S01]  /*7280*/  FFMA R24, R41.reuse, R63, R24 ;  /* 0x0000003f29187223 */ /* 0x040fe20000000018 */
[----:B------:R-:W-:Y:S02]  /*7290*/  HADD2.F32 R40, -RZ, R40.H1_H1 ;  /* 0x30000028ff287230 */ /* 0x000fe40000004100 */
[C---:B------:R-:W-:Y:S01]  /*72a0*/  FFMA R25, R41.reuse, R68, R25 ;  /* 0x0000004429197223 */ /* 0x040fe20000000019 */
[--C-:B------:R-:W-:Y:S02]  /*72b0*/  HADD2.F32 R69, -RZ, R42.reuse.H0_H0 ;  /* 0x2000002aff457230 */ /* 0x100fe40000004100 */
[C---:B------:R-:W-:Y:S01]  /*72c0*/  FFMA R26, R41.reuse, R65, R26 ;  /* 0x00000041291a7223 */ /* 0x040fe2000000001a */
[----:B------:R-:W-:Y:S02]  /*72d0*/  HADD2.F32 R42, -RZ, R42.H1_H1 ;  /* 0x3000002aff2a7230 */ /* 0x000fe40000004100 */
[C---:B------:R-:W-:Y:S01]  /*72e0*/  FMUL R30, R38.reuse, R34 ;  /* 0x00000022261e7220 */ /* 0x040fe20000400000 */
[----:B------:R-:W-:Y:S01]  /*72f0*/  FFMA R31, R41, R70, R31 ;  /* 0x00000046291f7223 */ /* 0x000fe2000000001f */
[----:B------:R-:W-:Y:S01]  /*7300*/  FMUL R35, R38, R35 ;  /* 0x0000002326237220 */ /* 0x000fe20000400000 */
[----:B------:R-:W-:Y:S01]  /*7310*/  F2FP.SATFINITE.E4M3.F32.PACK_AB_MERGE_C R103, R19, R14, RZ ;  /* 0x0000000e1367723e */ /* 0x000fe200048070ff */
[C---:B------:R-:W-:Y:S01]  /*7320*/  FFMA R28, R41.reuse, R67, R28 ;  /* 0x00000043291c7223 */ /* 0x040fe2000000001c */
[C---:B------:R-:W-:Y:S01]  /*7330*/  FFMA R29, R41.reuse, R40, R29 ;  /* 0x00000028291d7223 */ /* 0x040fe2000000001d */
[C---:B------:R-:W-:Y:S01]  /*7340*/  FFMA R30, R41.reuse, R69, R30 ;  /* 0x00000045291e7223 */ /* 0x040fe2000000001e */
[----:B------:R-:W-:Y:S01]  /*7350*/  FFMA R35, R41, R42, R35 ;  /* 0x0000002a29237223 */ /* 0x000fe20000000023 */
[----:B------:R-:W-:Y:S02]  /*7360*/  F2FP.SATFINITE.E4M3.F32.PACK_AB_MERGE_C R102, R9, R8, R102 ;  /* 0x000000080966723e */ /* 0x000fe40004807066 */
[----:B------:R-:W-:Y:S02]  /*7370*/  F2FP.SATFINITE.E4M3.F32.PACK_AB_MERGE_C R103, R13, R12, R103 ;  /* 0x0000000c0d67723e */ /* 0x000fe40004807067 */
[----:B------:R-:W-:Y:S02]  /*7380*/  F2FP.SATFINITE.E4M3.F32.PACK_AB_MERGE_C R108, R23, R18, RZ ;  /* 0x00000012176c723e */ /* 0x000fe400048070ff */
[----:B------:R-:W-:Y:S01]  /*7390*/  F2FP.SATFINITE.E4M3.F32.PACK_AB_MERGE_C R109, R27, R22, RZ ;  /* 0x000000161b6d723e */ /* 0x000fe200048070ff */
[----:B------:R1:W-:Y:S01]  /*73a0*/  STS.128 [R71+UR44+0x2200], R100 ;  /* 0x0022006447007988 */ /* 0x0003e20008000c2c */
[----:B------:R-:W-:Y:S02]  /*73b0*/  F2FP.SATFINITE.E4M3.F32.PACK_AB_MERGE_C R113, R31, R26, RZ ;  /* 0x0000001a1f71723e */ /* 0x000fe400048070ff */
[----:B------:R-:W-:Y:S02]  /*73c0*/  F2FP.SATFINITE.E4M3.F32.PACK_AB_MERGE_C R114, R35, R30, RZ ;  /* 0x0000001e2372723e */ /* 0x000fe400048070ff */
[----:B------:R-:W-:Y:S02]  /*73d0*/  F2FP.SATFINITE.E4M3.F32.PACK_AB_MERGE_C R108, R17, R16, R108 ;  /* 0x00000010116c723e */ /* 0x000fe4000480706c */
[----:B------:R-:W-:Y:S02]  /*73e0*/  F2FP.SATFINITE.E4M3.F32.PACK_AB_MERGE_C R109, R21, R20, R109 ;  /* 0x00000014156d723e */ /* 0x000fe4000480706d */
[----:B------:R-:W-:Y:S02]  /*73f0*/  F2FP.SATFINITE.E4M3.F32.PACK_AB_MERGE_C R110, R25, R24, R113 ;  /* 0x00000018196e723e */ /* 0x000fe40004807071 */
[----:B------:R-:W-:Y:S02]  /*7400*/  F2FP.SATFINITE.E4M3.F32.PACK_AB_MERGE_C R111, R29, R28, R114 ;  /* 0x0000001c1d6f723e */ /* 0x000fe40004807072 */
[----:B------:R-:W-:Y:S03]  /*7410*/  @P6 SHF.L.U32 R113, R92, 0x1f, RZ ;  /* 0x0000001f5c716819 */ /* 0x000fe600000006ff */
[----:B------:R1:W-:Y:S01]  /*7420*/  STS.128 [R104+0x2210], R108 ;  /* 0x0022106c68007388 */ /* 0x0003e20000000c00 */
[----:B------:R-:W-:Y:S01]  /*7430*/  @!PT LDS RZ, [RZ] ;  /* 0x00000000fffff984 */ /* 0x000fe20000000800 */
[----:B------:R-:W-:Y:S01]  /*7440*/  @!PT LDS RZ, [RZ] ;  /* 0x00000000fffff984 */ /* 0x000fe20000000800 */
[----:B------:R-:W-:Y:S01]  /*7450*/  @!PT LDS RZ, [RZ] ;  /* 0x00000000fffff984 */ /* 0x000fe20000000800 */
[----:B------:R-:W-:Y:S01]  /*7460*/  @!PT LDS RZ, [RZ] ;  /* 0x00000000fffff984 */ /* 0x000fe20000000800 */
[----:B------:R2:W-:Y:S07]  /*7470*/  MEMBAR.ALL.CTA ;  /* 0x0000000000007992 */ /* 0x0005ee0000008000 */
[----:B--2---:R-:W2:Y:S02]  /*7480*/  FENCE.VIEW.ASYNC.S ;  /* 0x00000000000073c6 */ /* 0x004ea40000000000 */
[----:B--2---:R-:W-:Y:S06]  /*7490*/  BAR.SYNC.DEFER_BLOCKING 0x1, 0x80 ;  /* 0x0042000000007b1d */ /* 0x004fec0000010000 */
[----:B------:R-:W-:Y:S05]  /*74a0*/  @P0 BRA `(.L_x_116) ;  /* 0x0000000000280947 */ /* 0x000fea0003800000 */
[----:B------:R-:W-:Y:S01]  /*74b0*/  UIADD3 UR4, UPT, UPT, UR44, 0x2200, URZ ;  /* 0x000022002c047890 */ /* 0x000fe2000fffe0ff */
[----:B------:R-:W-:Y:S05]  /*74c0*/  UMOV UR51, UR36 ;  /* 0x0000002400337c82 */ /* 0x000fea0008000000 */
[----:B------:R-:W-:Y:S01]  /*74d0*/  MOV R97, UR4 ;  /* 0x0000000400617c02 */ /* 0x000fe20008000f00 */
[----:B------:R-:W-:Y:S03]  /*74e0*/  UIADD3 UR4, UP0, UPT, UR62, 0x680, URZ ;  /* 0x000006803e047890 */ /* 0x000fe6000ff1e0ff */
[----:B------:R-:W-:Y:S01]  /*74f0*/  R2UR UR48, R97 ;  /* 0x00000000613072ca */ /* 0x000fe200000e0000 */
[----:B------:R-:W-:Y:S11]  /*7500*/  UIADD3.X UR5, UPT, UPT, URZ, UR63, URZ, UP0, !UPT ;  /* 0x0000003fff057290 */ /* 0x000ff600087fe4ff */
[----:B------:R-:W-:Y:S01]  /*7510*/  @!UPT UIADD3 URZ, UPT, UPT, URZ, URZ, URZ ;  /* 0x000000fffffff290 */ /* 0x000fe2000fffe0ff */
[----:B------:R2:W-:Y:S01]  /*7520*/  UTMASTG.3D [UR48], [UR4] ;  /* 0x00000030040073b5 */ /* 0x0005e20008010000 */
[----:B------:R0:W-:Y:S01]  /*7530*/  UTMACMDFLUSH ;  /* 0x00000000000079b7 */ /* 0x0001e20000000000 */
[----:B--2---:R-:W-:Y:S04]  /*7540*/  DEPBAR.LE SB0, 0x1 ;  /* 0x000080400000791a */ /* 0x004fe80000000000 */
.L_x_116:
[----:B------:R-:W-:Y:S05]  /*7550*/  BSYNC.RECONVERGENT B0 ;  /* 0x0000000000007941 */ /* 0x000fea0003800200 */
.L_x_115:
[----:B------:R-:W-:Y:S06]  /*7560*/  BAR.SYNC.DEFER_BLOCKING 0x1, 0x80 ;  /* 0x0042000000007b1d */ /* 0x000fec0000010000 */
[----:B------:R-:W2:Y:S01]  /*7570*/  @P6 SYNCS.PHASECHK.TRANS64.TRYWAIT P0, [R112+URZ+0x110], R113 ;  /* 0x00011071700065a7 */ /* 0x000ea200080011ff */
[----:B------:R-:W-:Y:S01]  /*7580*/  BSSY B1, `(.L_x_117) ;  /* 0x0000020000017945 */ /* 0x000fe20003800000 */
[----:B--2---:R-:W-:Y:S03]  /*7590*/  @P6 SEL R105, RZ, 0x1, !P0 ;  /* 0x00000001ff696807 */ /* 0x004fe60004000000 */
[----:B------:R-:W-:Y:S05]  /*75a0*/  @!P6 BRA `(.L_x_118) ;  /* 0x000000000074e947 */ /* 0x000fea0003800000 */
[----:B------:R-:W-:Y:S01]  /*75b0*/  ISETP.NE.AND P1, PT, R106, RZ, PT ;  /* 0x000000ff6a00720c */ /* 0x000fe20003f25270 */
[----:B------:R-:W2:Y:S01]  /*75c0*/  S2R R0, SR_CgaCtaId ;  /* 0x0000000000007919 */ /* 0x000ea20000008800 */
[----:B------:R-:W-:Y:S01]  /*75d0*/  ISETP.NE.AND P0, PT, R105, RZ, PT ;  /* 0x000000ff6900720c */ /* 0x000fe20003f05270 */
[----:B------:R-:W-:Y:S10]  /*75e0*/  BSSY B0, `(.L_x_119) ;  /* 0x0000008000007945 */ /* 0x000ff40003800000 */
[----:B------:R-:W-:Y:S05]  /*75f0*/  @P1 IMAD R2, R94, 0x1000, R71 ;  /* 0x000010005e021824 */ /* 0x000fea00078e0247 */
[----:B------:R-:W-:Y:S05]  /*7600*/  @P1 IADD3 R4, PT, PT, R2, UR44, RZ ;  /* 0x0000002c02041c10 */ /* 0x000fea000fffe0ff */
[----:B------:R-:W-:Y:S01]  /*7610*/  @P1 IMAD.IADD R4, R4, 0x1, R107 ;  /* 0x0000000104041824 */ /* 0x000fe200078e026b */
[----:B------:R-:W-:Y:S06]  /*7620*/  @P0 BRA `(.L_x_120) ;  /* 0x00000000000c0947 */ /* 0x000fec0003800000 */
[----:B------:R-:W-:Y:S04]  /*7630*/  SHF.L.U32 R3, R92, 0x1f, RZ ;  /* 0x0000001f5c037819 */ /* 0x000fe800000006ff */
[----:B------:R-:W3:Y:S02]  /*7640*/  SYNCS.PHASECHK.TRANS64.TRYWAIT P0, [R112+URZ+0x110], R3 ;  /* 0x00011003700075a7 */ /* 0x000ee400080011ff */
[----:B---3--:R-:W-:Y:S05]  /*7650*/  @!P0 BRA `(.L_x_121) ;  /* 0x0000001800e48947 */ /* 0x008fea0003800000 */
.L_x_120:
[----:B------:R-:W-:Y:S05]  /*7660*/  BSYNC B0 ;  /* 0x0000000000007941 */ /* 0x000fea0003800000 */
.L_x_119:
[----:B------:R-:W-:Y:S01]  /*7670*/  ISETP.NE.AND P0, PT, R106, RZ, PT ;  /* 0x000000ff6a00720c */ /* 0x000fe20003f05270 */
[----:B---3--:R-:W-:Y:S02]  /*7680*/  VIADD R3, R112, 0x120 ;  /* 0x0000012070037836 */ /* 0x008fe40000000000 */
[----:B------:R-:W-:Y:S03]  /*7690*/  VIADD R94, R94, 0x1 ;  /* 0x000000015e5e7836 */ /* 0x000fe60000000000 */
[----:B--2---:R-:W-:Y:S07]  /*76a0*/  PRMT R0, R0, 0x654, R3 ;  /* 0x0000065400007816 */ /* 0x004fee0000000003 */
[----:B------:R2:W3:Y:S04]  /*76b0*/  @P0 LDS.128 R72, [R2+UR44+0x200] ;  /* 0x0002002c02480984 */ /* 0x0004e80008000c00 */
[----:B------:R2:W4:Y:S01]  /*76c0*/  @P0 LDS.128 R76, [R4+0x210] ;  /* 0x00021000044c0984 */ /* 0x0005220000000c00 */
        /* <DEDUP_REMOVED lines=11> */
.L_x_118:
[----:B------:R-:W-:Y:S05]  /*7780*/  BSYNC B1 ;  /* 0x0000000000017941 */ /* 0x000fea0003800000 */
.L_x_117:
[----:B--2---:R-:W-:Y:S05]  /*7790*/  VIADD R0, R39, 0x40 ;  /* 0x0000004027007836 */ /* 0x004fea0000000000 */
[----:B------:R-:W-:Y:S04]  /*77a0*/  SHF.R.U32.HI R0, RZ, 0x15, R0 ;  /* 0x00000015ff007819 */ /* 0x000fe80000011600 */
[----:B------:R-:W-:Y:S11]  /*77b0*/  LOP3.LUT P0, RZ, R0, 0x3, R89, 0x48, !PT ;  /* 0x0000000300ff7812 */ /* 0x000ff60007804859 */
[----:B------:R-:W-:Y:S02]  /*77c0*/  @!UPT UIADD3 URZ, UPT, UPT, URZ, URZ, URZ ;  /* 0x000000fffffff290 */ /* 0x000fe4000fffe0ff */
[----:B------:R-:W-:Y:S05]  /*77d0*/  @!P0 BRA `(.L_x_122) ;  /* 0x0000000000408947 */ /* 0x000fea0003800000 */
[----:B------:R-:W2:Y:S01]  /*77e0*/  LDCU.64 UR8, c[0x4][0x70] ;  /* 0x01000e00ff0877ac */ /* 0x000ea20008000a00 */
[----:B------:R-:W-:Y:S01]  /*77f0*/  MOV R3, 0x0 ;  /* 0x0000000000037802 */ /* 0x000fe20000000f00 */
[----:B------:R-:W-:Y:S02]  /*7800*/  HFMA2 R12, -RZ, RZ, 0, 5.9604644775390625e-08 ;  /* 0x00000001ff0c7431 */ /* 0x000fe400000001ff */
[----:B------:R-:W-:Y:S02]  /*7810*/  IMAD.MOV.U32 R8, RZ, RZ, 0x192 ;  /* 0x00000192ff087424 */ /* 0x000fe400078e00ff */
[----:B------:R-:W-:Y:S01]  /*7820*/  IMAD.MOV.U32 R13, RZ, RZ, RZ ;  /* 0x000000ffff0d7224 */ /* 0x000fe200078e00ff */
[----:B------:R-:W5:Y:S01]  /*7830*/  LDCU.64 UR6, c[0x4][0x78] ;  /* 0x01000f00ff0677ac */ /* 0x000f620008000a00 */
[----:B------:R-:W1:Y:S01]  /*7840*/  LDC.64 R2, c[0x4][R3] ;  /* 0x0100000003027b82 */ /* 0x000e620000000a00 */
[----:B------:R-:W3:Y:S01]  /*7850*/  LDCU.64 UR4, c[0x4][0x10] ;  /* 0x01000200ff0477ac */ /* 0x000ee20008000a00 */
[----:B--2---:R-:W-:Y:S01]  /*7860*/  MOV R5, UR9 ;  /* 0x0000000900057c02 */ /* 0x004fe20008000f00 */
[----:B------:R-:W-:Y:S01]  /*7870*/  IMAD.U32 R4, RZ, RZ, UR8 ;  /* 0x00000008ff047e24 */ /* 0x000fe2000f8e00ff */
[----:B-----5:R-:W-:Y:S01]  /*7880*/  MOV R7, UR7 ;  /* 0x0000000700077c02 */ /* 0x020fe20008000f00 */
[----:B------:R-:W-:Y:S01]  /*7890*/  IMAD.U32 R6, RZ, RZ, UR6 ;  /* 0x00000006ff067e24 */ /* 0x000fe2000f8e00ff */
[----:B---3--:R-:W-:Y:S01]  /*78a0*/  MOV R11, UR5 ;  /* 0x00000005000b7c02 */ /* 0x008fe20008000f00 */
[----:B------:R-:W-:Y:S02]  /*78b0*/  IMAD.U32 R10, RZ, RZ, UR4 ;  /* 0x00000004ff0a7e24 */ /* 0x000fe4000f8e00ff */
[----:B------:R-:W-:Y:S07]  /*78c0*/  LEPC R20, `(.L_x_122) ;  /* 0x000000001014794e */ /* 0x000fee0000000000 */
[----:B-1--4-:R-:W-:Y:S05]  /*78d0*/  CALL.ABS.NOINC R2 ;  /* 0x0000000002007343 */ /* 0x012fea0003c00000 */
.L_x_122:
[----:B------:R-:W-:Y:S01]  /*78e0*/  ISETP.NE.AND P0, PT, R98, RZ, PT ;  /* 0x000000ff6200720c */ /* 0x000fe20003f05270 */
[----:B------:R-:W-:Y:S05]  /*78f0*/  WARPSYNC.ALL ;  /* 0x0000000000007948 */ /* 0x000fea0003800000 */
[----:B------:R-:W-:Y:S01]  /*7900*/  R2UR UR4, R39 ;  /* 0x00000000270472ca */ /* 0x000fe200000e0000 */
[----:B------:R-:W2:Y:S01]  /*7910*/  S2UR UR6, SR_CgaCtaId ;  /* 0x00000000000679c3 */ /* 0x000ea20000008800 */
[-C--:B---3--:R-:W-:Y:S01]  /*7920*/  F2FP.F16.E4M3.UNPACK_B R42, R72.reuse ;  /* 0x00000048ff2a723e */ /* 0x088fe200020006ff */
[----:B------:R-:W-:Y:S01]  /*7930*/  BSSY.RECONVERGENT B0, `(.L_x_123) ;  /* 0x000009b000007945 */ /* 0x000fe20003800200 */
[----:B------:R-:W-:Y:S02]  /*7940*/  F2FP.F16.E4M3.UNPACK_B R72, R72.H1 ;  /* 0x00000048ff48723e */ /* 0x000fe400030006ff */
[-C--:B------:R-:W-:Y:S01]  /*7950*/  F2FP.F16.E4M3.UNPACK_B R46, R73.reuse ;  /* 0x00000049ff2e723e */ /* 0x080fe200020006ff */
[--C-:B------:R-:W-:Y:S01]  /*7960*/  HADD2.F32 R40, -RZ, R42.reuse.H0_H0 ;  /* 0x2000002aff287230 */ /* 0x100fe20000004100 */
[----:B------:R-:W-:Y:S01]  /*7970*/  F2FP.F16.E4M3.UNPACK_B R73, R73.H1 ;  /* 0x00000049ff49723e */ /* 0x000fe200030006ff */
[----:B------:R-:W-:Y:S01]  /*7980*/  HADD2.F32 R42, -RZ, R42.H1_H1 ;  /* 0x3000002aff2a7230 */ /* 0x000fe20000004100 */
[-C--:B------:R-:W-:Y:S01]  /*7990*/  F2FP.F16.E4M3.UNPACK_B R50, R74.reuse ;  /* 0x0000004aff32723e */ /* 0x080fe200020006ff */
[----:B------:R-:W-:Y:S01]  /*79a0*/  HADD2.F32 R43, -RZ, R72.H0_H0 ;  /* 0x20000048ff2b7230 */ /* 0x000fe20000004100 */
[----:B------:R-:W-:Y:S01]  /*79b0*/  F2FP.F16.E4M3.UNPACK_B R74, R74.H1 ;  /* 0x0000004aff4a723e */ /* 0x000fe200030006ff */
[----:B------:R-:W-:Y:S01]  /*79c0*/  LDTM.16dp32bit_t0_t15.x32 R4, tmem[UR4+0x40] ;  /* 0x00004004000479ee */ /* 0x000fe20008a80000 */
[----:B------:R-:W3:Y:S01]  /*79d0*/  LDTM.16dp32bit_t16_t31.x32 R4, tmem[UR4+0x60] ;  /* 0x00006004000479ee */ /* 0x000ee20008aa0000 */
[----:B------:R-:W-:Y:S01]  /*79e0*/  NOP ;  /* 0x0000000000007918 */ /* 0x000fe20000000000 */
[--C-:B------:R-:W-:Y:S01]  /*79f0*/  HADD2.F32 R45, -RZ, R46.reuse.H0_H0 ;  /* 0x2000002eff2d7230 */ /* 0x100fe20000004100 */
[----:B------:R-:W-:Y:S01]  /*7a00*/  R2UR UR5, R99 ;  /* 0x00000000630572ca */ /* 0x000fe200000e0000 */
[----:B------:R-:W-:Y:S01]  /*7a10*/  HADD2.F32 R46, -RZ, R46.H1_H1 ;  /* 0x3000002eff2e7230 */ /* 0x000fe20000004100 */
[----:B------:R-:W-:Y:S01]  /*7a20*/  F2FP.F16.E4M3.UNPACK_B R54, R75 ;  /* 0x0000004bff36723e */ /* 0x000fe200020006ff */
[--C-:B------:R-:W-:Y:S01]  /*7a30*/  HADD2.F32 R49, -RZ, R50.reuse.H0_H0 ;  /* 0x20000032ff317230 */ /* 0x100fe20000004100 */
[----:B----4-:R-:W-:Y:S01]  /*7a40*/  F2FP.F16.E4M3.UNPACK_B R58, R76 ;  /* 0x0000004cff3a723e */ /* 0x010fe200020006ff */
[----:B------:R-:W-:Y:S01]  /*7a50*/  HADD2.F32 R50, -RZ, R50.H1_H1 ;  /* 0x30000032ff327230 */ /* 0x000fe20000004100 */
[----:B------:R-:W-:Y:S01]  /*7a60*/  F2FP.F16.E4M3.UNPACK_B R62, R77 ;  /* 0x0000004dff3e723e */ /* 0x000fe200020006ff */
[--C-:B------:R-:W-:Y:S01]  /*7a70*/  HADD2.F32 R53, -RZ, R54.reuse.H0_H0 ;  /* 0x20000036ff357230 */ /* 0x100fe20000004100 */
[----:B------:R-:W-:Y:S01]  /*7a80*/  F2FP.F16.E4M3.UNPACK_B R66, R78 ;  /* 0x0000004eff42723e */ /* 0x000fe200020006ff */
[----:B------:R-:W-:Y:S01]  /*7a90*/  HADD2.F32 R54, -RZ, R54.H1_H1 ;  /* 0x30000036ff367230 */ /* 0x000fe20000004100 */
[----:B------:R-:W-:Y:S01]  /*7aa0*/  F2FP.F16.E4M3.UNPACK_B R69, R79 ;  /* 0x0000004fff45723e */ /* 0x000fe200020006ff */
[--C-:B------:R-:W-:Y:S01]  /*7ab0*/  HADD2.F32 R57, -RZ, R58.reuse.H0_H0 ;  /* 0x2000003aff397230 */ /* 0x100fe20000004100 */
[----:B------:R-:W-:Y:S01]  /*7ac0*/  F2FP.F16.E4M3.UNPACK_B R75, R75.H1 ;  /* 0x0000004bff4b723e */ /* 0x000fe200030006ff */
[----:B------:R-:W-:Y:S01]  /*7ad0*/  UIADD3 UR4, UPT, UPT, UR5, 0x180, URZ ;  /* 0x0000018005047890 */ /* 0x000fe2000fffe0ff */
[----:B------:R-:W-:Y:S01]  /*7ae0*/  HADD2.F32 R59, -RZ, R58.H1_H1 ;  /* 0x3000003aff3b7230 */ /* 0x000fe20000004100 */
[----:B------:R-:W-:Y:S01]  /*7af0*/  F2FP.F16.E4M3.UNPACK_B R76, R76.H1 ;  /* 0x0000004cff4c723e */ /* 0x000fe200030006ff */
[--C-:B------:R-:W-:Y:S01]  /*7b00*/  HADD2.F32 R61, -RZ, R62.reuse.H0_H0 ;  /* 0x2000003eff3d7230 */ /* 0x100fe20000004100 */
[----:B------:R-:W-:Y:S01]  /*7b10*/  F2FP.F16.E4M3.UNPACK_B R77, R77.H1 ;  /* 0x0000004dff4d723e */ /* 0x000fe200030006ff */
[----:B------:R-:W-:Y:S01]  /*7b20*/  HADD2.F32 R62, -RZ, R62.H1_H1 ;  /* 0x3000003eff3e7230 */ /* 0x000fe20000004100 */
[----:B------:R-:W-:Y:S01]  /*7b30*/  F2FP.F16.E4M3.UNPACK_B R78, R78.H1 ;  /* 0x0000004eff4e723e */ /* 0x000fe200030006ff */
[--C-:B------:R-:W-:Y:S01]  /*7b40*/  HADD2.F32 R65, -RZ, R66.reuse.H0_H0 ;  /* 0x20000042ff417230 */ /* 0x100fe20000004100 */
[----:B--2---:R-:W-:Y:S01]  /*7b50*/  UPRMT UR4, UR6, 0x654, UR4 ;  /* 0x0000065406047896 */ /* 0x004fe20008000004 */
[C---:B---3--:R-:W-:Y:S01]  /*7b60*/  FMUL R4, R38.reuse, R4 ;  /* 0x0000000426047220 */ /* 0x048fe20000400000 */
[C---:B------:R-:W-:Y:S01]  /*7b70*/  FMUL R5, R38.reuse, R5 ;  /* 0x0000000526057220 */ /* 0x040fe20000400000 */
[C---:B------:R-:W-:Y:S01]  /*7b80*/  FMUL R8, R38.reuse, R8 ;  /* 0x0000000826087220 */ /* 0x040fe20000400000 */
[C---:B------:R-:W-:Y:S01]  /*7b90*/  FMUL R9, R38.reuse, R9 ;  /* 0x0000000926097220 */ /* 0x040fe20000400000 */
[C---:B------:R-:W-:Y:S01]  /*7ba0*/  FFMA R4, R41.reuse, R40, R4 ;  /* 0x0000002829047223 */ /* 0x040fe20000000004 */
[C---:B------:R-:W-:Y:S01]  /*7bb0*/  FFMA R5, R41.reuse, R42, R5 ;  /* 0x0000002a29057223 */ /* 0x040fe20000000005 */
[C---:B------:R-:W-:Y:S01]  /*7bc0*/  FMUL R12, R38.reuse, R12 ;  /* 0x0000000c260c7220 */ /* 0x040fe20000400000 */
[C---:B------:R-:W-:Y:S01]  /*7bd0*/  FMUL R13, R38.reuse, R13 ;  /* 0x0000000d260d7220 */ /* 0x040fe20000400000 */
[----:B------:R-:W-:Y:S01]  /*7be0*/  SYNCS.ARRIVE.TRANS64.RED.A1T0 RZ, [UR4], RZ ;  /* 0x000000ffffff79a7 */ /* 0x000fe20008100404 */
        /* <DEDUP_REMOVED lines=15> */
[--C-:B------:R-:W-:Y:S02]  /*7ce0*/  HADD2.F32 R47, -RZ, R73.reuse.H0_H0 ;  /* 0x20000049ff2f7230 */ /* 0x100fe40000004100 */
[C---:B------:R-:W-:Y:S01]  /*7cf0*/  FMUL R10, R38.reuse, R10 ;  /* 0x0000000a260a7220 */ /* 0x040fe20000400000 */
[C---:B------:R-:W-:Y:S01]  /*7d00*/  FFMA R6, R41.reuse, R43, R6 ;  /* 0x0000002b29067223 */ /* 0x040fe20000000006 */
[----:B------:R-:W-:Y:S02]  /*7d10*/  HADD2.F32 R48, -RZ, R73.H1_H1 ;  /* 0x30000049ff307230 */ /* 0x000fe40000004100 */
[C---:B------:R-:W-:Y:S01]  /*7d20*/  FFMA R7, R41.reuse, R44, R7 ;  /* 0x0000002c29077223 */ /* 0x040fe20000000007 */
[C---:B------:R-:W-:Y:S01]  /*7d30*/  FFMA R8, R41.reuse, R45, R8 ;  /* 0x0000002d29087223 */ /* 0x040fe20000000008 */
[C---:B------:R-:W-:Y:S01]  /*7d40*/  FFMA R9, R41.reuse, R46, R9 ;  /* 0x0000002e29097223 */ /* 0x040fe20000000009 */
[----:B------:R-:W-:Y:S01]  /*7d50*/  FFMA R10, R41, R47, R10 ;  /* 0x0000002f290a7223 */ /* 0x000fe2000000000a */
[----:B------:R-:W-:Y:S01]  /*7d60*/  HADD2.F32 R43, -RZ, R69.H0_H0 ;  /* 0x20000045ff2b7230 */ /* 0x000fe20000004100 */
[----:B-1----:R-:W-:Y:S01]  /*7d70*/  F2FP.SATFINITE.E4M3.F32.PACK_AB_MERGE_C R100, R7, R6, RZ ;  /* 0x000000060764723e */ /* 0x002fe200048070ff */
[C---:B------:R-:W-:Y:S01]  /*7d80*/  FMUL R11, R38.reuse, R11 ;  /* 0x0000000b260b7220 */ /* 0x040fe20000400000 */
[--C-:B------:R-:W-:Y:S02]  /*7d90*/  HADD2.F32 R51, -RZ, R74.reuse.H0_H0 ;  /* 0x2000004aff337230 */ /* 0x100fe40000004100 */
[C---:B------:R-:W-:Y:S01]  /*7da0*/  FMUL R14, R38.reuse, R14 ;  /* 0x0000000e260e7220 */ /* 0x040fe20000400000 */
[----:B------:R-:W-:Y:S01]  /*7db0*/  HADD2.F32 R52, -RZ, R74.H1_H1 ;  /* 0x3000004aff347230 */ /* 0x000fe20000004100 */
[----:B------:R-:W-:Y:S01]  /*7dc0*/  F2FP.SATFINITE.E4M3.F32.PACK_AB_MERGE_C R100, R5, R4, R100 ;  /* 0x000000040564723e */ /* 0x000fe20004807064 */
[C---:B------:R-:W-:Y:S01]  /*7dd0*/  FFMA R11, R41.reuse, R48, R11 ;  /* 0x00000030290b7223 */ /* 0x040fe2000000000b */
[C---:B------:R-:W-:Y:S01]  /*7de0*/  FFMA R12, R41.reuse, R49, R12 ;  /* 0x00000031290c7223 */ /* 0x040fe2000000000c */
[C---:B------:R-:W-:Y:S01]  /*7df0*/  FFMA R13, R41.reuse, R50, R13 ;  /* 0x00000032290d7223 */ /* 0x040fe2000000000d */
[----:B------:R-:W-:Y:S01]  /*7e00*/  FFMA R14, R41, R51, R14 ;  /* 0x00000033290e7223 */ /* 0x000fe2000000000e */
[C---:B------:R-:W-:Y:S01]  /*7e10*/  FMUL R15, R38.reuse, R15 ;  /* 0x0000000f260f7220 */ /* 0x040fe20000400000 */
[----:B------:R-:W-:Y:S01]  /*7e20*/  F2FP.F16.E4M3.UNPACK_B R79, R79.H1 ;  /* 0x0000004fff4f723e */ /* 0x000fe200030006ff */
[--C-:B------:R-:W-:Y:S01]  /*7e30*/  HADD2.F32 R55, -RZ, R75.reuse.H0_H0 ;  /* 0x2000004bff377230 */ /* 0x100fe20000004100 */
[----:B------:R-:W-:Y:S01]  /*7e40*/  F2FP.SATFINITE.E4M3.F32.PACK_AB_MERGE_C R101, R11, R10, RZ ;  /* 0x0000000a0b65723e */ /* 0x000fe200048070ff */
[C---:B------:R-:W-:Y:S01]  /*7e50*/  FFMA R15, R41.reuse, R52, R15 ;  /* 0x00000034290f7223 */ /* 0x040fe2000000000f */
[C---:B------:R-:W-:Y:S01]  /*7e60*/  FFMA R16, R41.reuse, R53, R16 ;  /* 0x0000003529107223 */ /* 0x040fe20000000010 */
[----:B------:R-:W-:Y:S01]  /*7e70*/  FFMA R17, R41, R54, R17 ;  /* 0x0000003629117223 */ /* 0x000fe20000000011 */
[----:B------:R-:W-:Y:S01]  /*7e80*/  F2FP.SATFINITE.E4M3.F32.PACK_AB_MERGE_C R101, R9, R8, R101 ;  /* 0x000000080965723e */ /* 0x000fe20004807065 */
[----:B------:R-:W-:Y:S01]  /*7e90*/  HADD2.F32 R56, -RZ, R75.H1_H1 ;  /* 0x3000004bff387230 */ /* 0x000fe20000004100 */
[----:B------:R-:W-:Y:S01]  /*7ea0*/  F2FP.SATFINITE.E4M3.F32.PACK_AB_MERGE_C R102, R15, R14, RZ ;  /* 0x0000000e0f66723e */ /* 0x000fe200048070ff */
[C---:B------:R-:W-:Y:S01]  /*7eb0*/  FMUL R18, R38.reuse, R18 ;  /* 0x0000001226127220 */ /* 0x040fe20000400000 */
[C---:B------:R-:W-:Y:S01]  /*7ec0*/  FMUL R19, R38.reuse, R19 ;  /* 0x0000001326137220 */ /* 0x040fe20000400000 */
[--C-:B------:R-:W-:Y:S02]  /*7ed0*/  HADD2.F32 R58, -RZ, R76.reuse.H0_H0 ;  /* 0x2000004cff3a7230 */ /* 0x100fe40000004100 */
[C---:B------:R-:W-:Y:S01]  /*7ee0*/  FMUL R3, R38.reuse, R22 ;  /* 0x0000001626037220 */ /* 0x040fe20000400000 */
[C---:B------:R-:W-:Y:S01]  /*7ef0*/  FFMA R18, R41.reuse, R55, R18 ;  /* 0x0000003729127223 */ /* 0x040fe20000000012 */
[----:B------:R-:W-:Y:S02]  /*7f00*/  HADD2.F32 R60, -RZ, R76.H1_H1 ;  /* 0x3000004cff3c7230 */ /* 0x000fe40000004100 */
        /* <DEDUP_REMOVED lines=42> */
[----:B------:R-:W-:Y:S03]  /*81b0*/  IADD3 R70, PT, PT, R36, 0x1, RZ ;  /* 0x0000000124467810 */ /* 0x000fe60007ffe0ff */
        /* <DEDUP_REMOVED lines=9> */
[----:B------:R-:W-:Y:S02]  /*8250*/  UIADD3 UR4, UP0, UPT, UR62, 0x680, URZ ;  /* 0x000006803e047890 */ /* 0x000fe4000ff1e0ff */
[----:B------:R-:W-:Y:S02]  /*8260*/  UIADD3 UR9, UPT, UPT, UR49, 0x40, URZ ;  /* 0x0000004031097890 */ /* 0x000fe4000fffe0ff */
[----:B------:R-:W-:Y:S02]  /*8270*/  UIADD3 UR8, UPT, UPT, UR44, 0x3200, URZ ;  /* 0x000032002c087890 */ /* 0x000fe4000fffe0ff */
[----:B------:R-:W-:Y:S01]  /*8280*/  UIADD3.X UR5, UPT, UPT, URZ, UR63, URZ, UP0, !UPT ;  /* 0x0000003fff057290 */ /* 0x000fe200087fe4ff */
[----:B------:R-:W-:Y:S01]  /*8290*/  UMOV UR10, UR50 ;  /* 0x00000032000a7c82 */ /* 0x000fe20008000000 */
[----:B------:R-:W-:Y:S07]  /*82a0*/  UMOV UR11, UR36 ;  /* 0x00000024000b7c82 */ /* 0x000fee0008000000 */
[----:B------:R2:W-:Y:S01]  /*82b0*/  UTMASTG.3D [UR8], [UR4] ;  /* 0x00000008040073b5 */ /* 0x0005e20008010000 */
[----:B------:R0:W-:Y:S01]  /*82c0*/  UTMACMDFLUSH ;  /* 0x00000000000079b7 */ /* 0x0001e20000000000 */
[----:B--2---:R-:W-:Y:S04]  /*82d0*/  DEPBAR.LE SB0, 0x1 ;  /* 0x000080400000791a */ /* 0x004fe80000000000 */
.L_x_124:
[----:B------:R-:W-:Y:S05]  /*82e0*/  BSYNC.RECONVERGENT B0 ;  /* 0x0000000000007941 */ /* 0x000fea0003800200 */
.L_x_123:
[----:B------:R-:W-:Y:S01]  /*82f0*/  BAR.SYNC.DEFER_BLOCKING 0x1, 0x80 ;  /* 0x0042000000007b1d */ /* 0x000fe20000010000 */
[----:B------:R-:W-:Y:S01]  /*8300*/  ISETP.NE.AND P0, PT, R90, 0x2, PT ;  /* 0x000000025a00780c */ /* 0x000fe20003f05270 */
[----:B------:R-:W-:Y:S01]  /*8310*/  UISETP.NE.AND UP0, UPT, UR45, URZ, UPT ;  /* 0x000000ff2d00728c */ /* 0x000fe2000bf05270 */
[----:B------:R-:W-:Y:S01]  /*8320*/  ISETP.NE.AND P1, PT, R70, 0x4, PT ;  /* 0x000000044600780c */ /* 0x000fe20003f25270 */
[----:B------:R-:W-:Y:S01]  /*8330*/  UIADD3 UR20, UPT, UPT, UR37, UR60, URZ ;  /* 0x0000003c25147290 */ /* 0x000fe2000fffe0ff */
[----:B------:R-:W-:Y:S01]  /*8340*/  SEL R2, RZ, 0x1, P0 ;  /* 0x00000001ff027807 */ /* 0x000fe20000000000 */
[----:B------:R-:W-:Y:S01]  /*8350*/  UIADD3 UR16, UPT, UPT, UR38, UR59, URZ ;  /* 0x0000003b26107290 */ /* 0x000fe2000fffe0ff */
[----:B------:R-:W-:Y:S02]  /*8360*/  SEL R0, RZ, 0x1, P1 ;  /* 0x00000001ff007807 */ /* 0x000fe40000800000 */
[----:B------:R-:W-:Y:S02]  /*8370*/  LOP3.LUT R93, R93, R2, RZ, 0x3c, !PT ;  /* 0x000000025d5d7212 */ /* 0x000fe400078e3cff */
[----:B------:R-:W-:Y:S02]  /*8380*/  LOP3.LUT R95, R95, R0, RZ, 0x3c, !PT ;  /* 0x000000005f5f7212 */ /* 0x000fe400078e3cff */
[----:B------:R-:W-:Y:S02]  /*8390*/  SEL R90, R90, RZ, P0 ;  /* 0x000000ff5a5a7207 */ /* 0x000fe40000000000 */
[----:B------:R-:W-:Y:S01]  /*83a0*/  SEL R36, R70, RZ, P1 ;  /* 0x000000ff46247207 */ /* 0x000fe20000800000 */
[----:B------:R-:W-:Y:S01]  /*83b0*/  UMOV UR36, UR58 ;  /* 0x0000003a00247c82 */ /* 0x000fe20008000000 */
[----:B------:R-:W-:Y:S05]  /*83c0*/  BRA.U UP0, `(.L_x_125) ;  /* 0xffffffd500ac7547 */ /* 0x000fea000b83ffff */
[----:B------:R-:W-:Y:S05]  /*83d0*/  EXIT ;  /* 0x000000000000794d */ /* 0x000fea0003800000 */
.L_x_25:
[----:B-1----:R1:W2:Y:S02]  /*83e0*/  SYNCS.PHASECHK.TRANS64.TRYWAIT P0, [R0+URZ+0x1b0], R3 ;  /* 0x0001b003000075a7 */ /* 0x0022a400080011ff */
[----:B--2---:R-:W-:Y:S05]  /*83f0*/  @!P0 NANOSLEEP.SYNCS 0x989680 ;  /* 0x009896800000895d */ /* 0x004fea0003900000 */
[----:B------:R-:W2:Y:S02]  /*8400*/  @!P0 SYNCS.PHASECHK.TRANS64 P0, [R0+URZ+0x1b0], R3 ;  /* 0x0001b003000085a7 */ /* 0x000ea400080010ff */
[----:B--2---:R-:W-:Y:S05]  /*8410*/  @!P0 BRA `(.L_x_25) ;  /* 0xfffffffc00f08947 */ /* 0x004fea000383ffff */
[----:B------:R-:W-:Y:S05]  /*8420*/  BRA `(.L_x_126) ;  /* 0xffffff9800687947 */ /* 0x000fea000383ffff */
.L_x_28:
[----:B-1----:R-:W-:-:S07]  /*8430*/  MOV R0, UR33 ;  /* 0x0000002100007c02 */ /* 0x002fce0008000f00 */
.L_x_127:
[----:B-1----:R1:W2:Y:S02]  /*8440*/  SYNCS.PHASECHK.TRANS64.TRYWAIT P0, [R0+URZ+0x88], R3 ;  /* 0x00008803000075a7 */ /* 0x0022a400080011ff */
[----:B--2---:R-:W-:Y:S05]  /*8450*/  @!P0 NANOSLEEP.SYNCS 0x989680 ;  /* 0x009896800000895d */ /* 0x004fea0003900000 */
[----:B------:R-:W2:Y:S02]  /*8460*/  @!P0 SYNCS.PHASECHK.TRANS64 P0, [R0+URZ+0x88], R3 ;  /* 0x00008803000085a7 */ /* 0x000ea400080010ff */
[----:B--2---:R-:W-:Y:S05]  /*8470*/  @!P0 BRA `(.L_x_127) ;  /* 0xfffffffc00f08947 */ /* 0x004fea000383ffff */
[----:B------:R-:W-:Y:S05]  /*8480*/  BRA `(.L_x_27) ;  /* 0xffffff9800ac7947 */ /* 0x000fea000383ffff */
.L_x_35:
[----:B-1----:R-:W-:-:S07]  /*8490*/  MOV R0, UR17 ;  /* 0x0000001100007c02 */ /* 0x002fce0008000f00 */
.L_x_128:
[----:B-1----:R1:W2:Y:S02]  /*84a0*/  SYNCS.PHASECHK.TRANS64.TRYWAIT P0, [R0+URZ+0x88], R3 ;  /* 0x00008803000075a7 */ /* 0x0022a400080011ff */
[----:B--2---:R-:W-:Y:S05]  /*84b0*/  @!P0 NANOSLEEP.SYNCS 0x989680 ;  /* 0x009896800000895d */ /* 0x004fea0003900000 */
[----:B------:R-:W2:Y:S02]  /*84c0*/  @!P0 SYNCS.PHASECHK.TRANS64 P0, [R0+URZ+0x88], R3 ;  /* 0x00008803000085a7 */ /* 0x000ea400080010ff */
[----:B--2---:R-:W-:Y:S05]  /*84d0*/  @!P0 BRA `(.L_x_128) ;  /* 0xfffffffc00f08947 */ /* 0x004fea000383ffff */
[----:B------:R-:W-:Y:S05]  /*84e0*/  BRA `(.L_x_34) ;  /* 0xffffff9c006c7947 */ /* 0x000fea000383ffff */
.L_x_40:
[----:B-1----:R1:W2:Y:S02]  /*84f0*/  SYNCS.PHASECHK.TRANS64.TRYWAIT P0, [R3+URZ+0x140], R0 ;  /* 0x00014000030075a7 */ /* 0x0022a400080011ff */
[----:B--2---:R-:W-:Y:S05]  /*8500*/  @!P0 NANOSLEEP.SYNCS 0x989680 ;  /* 0x009896800000895d */ /* 0x004fea0003900000 */
[----:B------:R-:W2:Y:S02]  /*8510*/  @!P0 SYNCS.PHASECHK.TRANS64 P0, [R3+URZ+0x140], R0 ;  /* 0x00014000030085a7 */ /* 0x000ea400080010ff */
[----:B--2---:R-:W-:Y:S05]  /*8520*/  @!P0 BRA `(.L_x_40) ;  /* 0xfffffffc00f08947 */ /* 0x004fea000383ffff */
[----:B------:R-:W-:Y:S05]  /*8530*/  BRA `(.L_x_129) ;  /* 0xffffffa0000c7947 */ /* 0x000fea000383ffff */
.L_x_44:
[----:B-1----:R-:W-:-:S07]  /*8540*/  MOV R0, UR4 ;  /* 0x0000000400007c02 */ /* 0x002fce0008000f00 */
.L_x_130:
[----:B-1----:R1:W2:Y:S02]  /*8550*/  SYNCS.PHASECHK.TRANS64.TRYWAIT P0, [R0+URZ], R3 ;  /* 0x00000003000075a7 */ /* 0x0022a400080011ff */
[----:B--2---:R-:W-:Y:S05]  /*8560*/  @!P0 NANOSLEEP.SYNCS 0x989680 ;  /* 0x009896800000895d */ /* 0x004fea0003900000 */
[----:B------:R-:W2:Y:S02]  /*8570*/  @!P0 SYNCS.PHASECHK.TRANS64 P0, [R0+URZ], R3 ;  /* 0x00000003000085a7 */ /* 0x000ea400080010ff */
[----:B--2---:R-:W-:Y:S05]  /*8580*/  @!P0 BRA `(.L_x_130) ;  /* 0xfffffffc00f08947 */ /* 0x004fea000383ffff */
[----:B------:R-:W-:Y:S05]  /*8590*/  BRA `(.L_x_131) ;  /* 0xffffffa400b07947 */ /* 0x000fea000383ffff */
.L_x_45:
[----:B------:R-:W-:-:S07]  /*85a0*/  MOV R0, UR5 ;  /* 0x0000000500007c02 */ /* 0x000fce0008000f00 */
.L_x_132:
[----:B-1----:R1:W2:Y:S02]  /*85b0*/  SYNCS.PHASECHK.TRANS64.TRYWAIT P0, [R0+URZ], R3 ;  /* 0x00000003000075a7 */ /* 0x0022a400080011ff */
[----:B--2---:R-:W-:Y:S05]  /*85c0*/  @!P0 NANOSLEEP.SYNCS 0x989680 ;  /* 0x009896800000895d */ /* 0x004fea0003900000 */
[----:B------:R-:W2:Y:S02]  /*85d0*/  @!P0 SYNCS.PHASECHK.TRANS64 P0, [R0+URZ], R3 ;  /* 0x00000003000085a7 */ /* 0x000ea400080010ff */
[----:B--2---:R-:W-:Y:S05]  /*85e0*/  @!P0 BRA `(.L_x_132) ;  /* 0xfffffffc00f08947 */ /* 0x004fea000383ffff */
[----:B------:R-:W-:Y:S05]  /*85f0*/  BRA `(.L_x_133) ;  /* 0xffffffa400bc7947 */ /* 0x000fea000383ffff */
.L_x_46:
[----:B------:R-:W-:-:S07]  /*8600*/  MOV R0, UR5 ;  /* 0x0000000500007c02 */ /* 0x000fce0008000f00 */
.L_x_134:
[----:B-1----:R1:W2:Y:S02]  /*8610*/  SYNCS.PHASECHK.TRANS64.TRYWAIT P0, [R0+URZ], R3 ;  /* 0x00000003000075a7 */ /* 0x0022a400080011ff */
[----:B--2---:R-:W-:Y:S05]  /*8620*/  @!P0 NANOSLEEP.SYNCS 0x989680 ;  /* 0x009896800000895d */ /* 0x004fea0003900000 */
[----:B------:R-:W2:Y:S02]  /*8630*/  @!P0 SYNCS.PHASECHK.TRANS64 P0, [R0+URZ], R3 ;  /* 0x00000003000085a7 */ /* 0x000ea400080010ff */
[----:B--2---:R-:W-:Y:S05]  /*8640*/  @!P0 BRA `(.L_x_134) ;  /* 0xfffffffc00f08947 */ /* 0x004fea000383ffff */
[----:B------:R-:W-:Y:S05]  /*8650*/  BRA `(.L_x_135) ;  /* 0xffffffa400c87947 */ /* 0x000fea000383ffff */
.L_x_47:
[----:B------:R-:W-:-:S07]  /*8660*/  MOV R0, UR5 ;  /* 0x0000000500007c02 */ /* 0x000fce0008000f00 */
.L_x_136:
[----:B-1----:R1:W2:Y:S02]  /*8670*/  SYNCS.PHASECHK.TRANS64.TRYWAIT P0, [R0+URZ], R3 ;  /* 0x00000003000075a7 */ /* 0x0022a400080011ff */
[----:B--2---:R-:W-:Y:S05]  /*8680*/  @!P0 NANOSLEEP.SYNCS 0x989680 ;  /* 0x009896800000895d */ /* 0x004fea0003900000 */
[----:B------:R-:W2:Y:S02]  /*8690*/  @!P0 SYNCS.PHASECHK.TRANS64 P0, [R0+URZ], R3 ;  /* 0x00000003000085a7 */ /* 0x000ea400080010ff */
[----:B--2---:R-:W-:Y:S05]  /*86a0*/  @!P0 BRA `(.L_x_136) ;  /* 0xfffffffc00f08947 */ /* 0x004fea000383ffff */
[----:B------:R-:W-:Y:S05]  /*86b0*/  BRA `(.L_x_137) ;  /* 0xffffffa400d47947 */ /* 0x000fea000383ffff */
.L_x_48:
[----:B------:R-:W-:-:S07]  /*86c0*/  MOV R0, UR5 ;  /* 0x0000000500007c02 */ /* 0x000fce0008000f00 */
.L_x_138:
[----:B-1----:R1:W2:Y:S02]  /*86d0*/  SYNCS.PHASECHK.TRANS64.TRYWAIT P0, [R0+URZ], R3 ;  /* 0x00000003000075a7 */ /* 0x0022a400080011ff */
[----:B--2---:R-:W-:Y:S05]  /*86e0*/  @!P0 NANOSLEEP.SYNCS 0x989680 ;  /* 0x009896800000895d */ /* 0x004fea0003900000 */
[----:B------:R-:W2:Y:S02]  /*86f0*/  @!P0 SYNCS.PHASECHK.TRANS64 P0, [R0+URZ], R3 ;  /* 0x00000003000085a7 */ /* 0x000ea400080010ff */
[----:B--2---:R-:W-:Y:S05]  /*8700*/  @!P0 BRA `(.L_x_138) ;  /* 0xfffffffc00f08947 */ /* 0x004fea000383ffff */
[----:B------:R-:W-:Y:S05]  /*8710*/  BRA `(.L_x_139) ;  /* 0xffffffa400e07947 */ /* 0x000fea000383ffff */
.L_x_49:
[----:B------:R-:W-:-:S07]  /*8720*/  MOV R0, UR5 ;  /* 0x0000000500007c02 */ /* 0x000fce0008000f00 */
.L_x_140:
[----:B-1----:R1:W2:Y:S02]  /*8730*/  SYNCS.PHASECHK.TRANS64.TRYWAIT P0, [R0+URZ], R3 ;  /* 0x00000003000075a7 */ /* 0x0022a400080011ff */
[----:B--2---:R-:W-:Y:S05]  /*8740*/  @!P0 NANOSLEEP.SYNCS 0x989680 ;  /* 0x009896800000895d */ /* 0x004fea0003900000 */
[----:B------:R-:W2:Y:S02]  /*8750*/  @!P0 SYNCS.PHASECHK.TRANS64 P0, [R0+URZ], R3 ;  /* 0x00000003000085a7 */ /* 0x000ea400080010ff */
[----:B--2---:R-:W-:Y:S05]  /*8760*/  @!P0 BRA `(.L_x_140) ;  /* 0xfffffffc00f08947 */ /* 0x004fea000383ffff */
[----:B------:R-:W-:Y:S05]  /*8770*/  BRA `(.L_x_141) ;  /* 0xffffffa400ec7947 */ /* 0x000fea000383ffff */
.L_x_50:
[----:B------:R-:W-:-:S07]  /*8780*/  MOV R0, UR5 ;  /* 0x0000000500007c02 */ /* 0x000fce0008000f00 */
.L_x_142:
[----:B-1----:R1:W2:Y:S02]  /*8790*/  SYNCS.PHASECHK.TRANS64.TRYWAIT P0, [R0+URZ], R3 ;  /* 0x00000003000075a7 */ /* 0x0022a400080011ff */
[----:B--2---:R-:W-:Y:S05]  /*87a0*/  @!P0 NANOSLEEP.SYNCS 0x989680 ;  /* 0x009896800000895d */ /* 0x004fea0003900000 */
[----:B------:R-:W2:Y:S02]  /*87b0*/  @!P0 SYNCS.PHASECHK.TRANS64 P0, [R0+URZ], R3 ;  /* 0x00000003000085a7 */ /* 0x000ea400080010ff */
[----:B--2---:R-:W-:Y:S05]  /*87c0*/  @!P0 BRA `(.L_x_142) ;  /* 0xfffffffc00f08947 */ /* 0x004fea000383ffff */
[----:B------:R-:W-:Y:S05]  /*87d0*/  BRA `(.L_x_143) ;  /* 0xffffffa400f87947 */ /* 0x000fea000383ffff */
.L_x_51:
[----:B------:R-:W-:-:S07]  /*87e0*/  MOV R0, UR5 ;  /* 0x0000000500007c02 */ /* 0x000fce0008000f00 */
.L_x_144:
[----:B-1----:R1:W2:Y:S02]  /*87f0*/  SYNCS.PHASECHK.TRANS64.TRYWAIT P0, [R0+URZ], R3 ;  /* 0x00000003000075a7 */ /* 0x0022a400080011ff */
[----:B--2---:R-:W-:Y:S05]  /*8800*/  @!P0 NANOSLEEP.SYNCS 0x989680 ;  /* 0x009896800000895d */ /* 0x004fea0003900000 */
[----:B------:R-:W2:Y:S02]  /*8810*/  @!P0 SYNCS.PHASECHK.TRANS64 P0, [R0+URZ], R3 ;  /* 0x00000003000085a7 */ /* 0x000ea400080010ff */
[----:B--2---:R-:W-:Y:S05]  /*8820*/  @!P0 BRA `(.L_x_144) ;  /* 0xfffffffc00f08947 */ /* 0x004fea000383ffff */
[----:B------:R-:W-:Y:S05]  /*8830*/  BRA `(.L_x_145) ;  /* 0xffffffa800047947 */ /* 0x000fea000383ffff */
.L_x_52:
[----:B------:R-:W-:-:S07]  /*8840*/  MOV R0, UR5 ;  /* 0x0000000500007c02 */ /* 0x000fce0008000f00 */
.L_x_146:
[----:B-1----:R1:W2:Y:S02]  /*8850*/  SYNCS.PHASECHK.TRANS64.TRYWAIT P0, [R0+URZ], R3 ;  /* 0x00000003000075a7 */ /* 0x0022a400080011ff */
[----:B--2---:R-:W-:Y:S05]  /*8860*/  @!P0 NANOSLEEP.SYNCS 0x989680 ;  /* 0x009896800000895d */ /* 0x004fea0003900000 */
[----:B------:R-:W2:Y:S02]  /*8870*/  @!P0 SYNCS.PHASECHK.TRANS64 P0, [R0+URZ], R3 ;  /* 0x00000003000085a7 */ /* 0x000ea400080010ff */
[----:B--2---:R-:W-:Y:S05]  /*8880*/  @!P0 BRA `(.L_x_146) ;  /* 0xfffffffc00f08947 */ /* 0x004fea000383ffff */
[----:B------:R-:W-:Y:S05]  /*8890*/  BRA `(.L_x_147) ;  /* 0xffffffa800107947 */ /* 0x000fea000383ffff */
.L_x_53:
[----:B------:R-:W-:-:S07]  /*88a0*/  MOV R0, UR5 ;  /* 0x0000000500007c02 */ /* 0x000fce0008000f00 */
.L_x_148:
[----:B-1----:R1:W2:Y:S02]  /*88b0*/  SYNCS.PHASECHK.TRANS64.TRYWAIT P0, [R0+URZ], R3 ;  /* 0x00000003000075a7 */ /* 0x0022a400080011ff */
[----:B--2---:R-:W-:Y:S05]  /*88c0*/  @!P0 NANOSLEEP.SYNCS 0x989680 ;  /* 0x009896800000895d */ /* 0x004fea0003900000 */
[----:B------:R-:W2:Y:S02]  /*88d0*/  @!P0 SYNCS.PHASECHK.TRANS64 P0, [R0+URZ], R3 ;  /* 0x00000003000085a7 */ /* 0x000ea400080010ff */
[----:B--2---:R-:W-:Y:S05]  /*88e0*/  @!P0 BRA `(.L_x_148) ;  /* 0xfffffffc00f08947 */ /* 0x004fea000383ffff */
[----:B------:R-:W-:Y:S05]  /*88f0*/  BRA `(.L_x_149) ;  /* 0xffffffa8001c7947 */ /* 0x000fea000383ffff */
.L_x_54:
[----:B------:R-:W-:-:S07]  /*8900*/  MOV R0, UR5 ;  /* 0x0000000500007c02 */ /* 0x000fce0008000f00 */
.L_x_150:
[----:B-1----:R1:W2:Y:S02]  /*8910*/  SYNCS.PHASECHK.TRANS64.TRYWAIT P0, [R0+URZ], R3 ;  /* 0x00000003000075a7 */ /* 0x0022a400080011ff */
[----:B--2---:R-:W-:Y:S05]  /*8920*/  @!P0 NANOSLEEP.SYNCS 0x989680 ;  /* 0x009896800000895d */ /* 0x004fea0003900000 */
[----:B------:R-:W2:Y:S02]  /*8930*/  @!P0 SYNCS.PHASECHK.TRANS64 P0, [R0+URZ], R3 ;  /* 0x00000003000085a7 */ /* 0x000ea400080010ff */
[----:B--2---:R-:W-:Y:S05]  /*8940*/  @!P0 BRA `(.L_x_150) ;  /* 0xfffffffc00f08947 */ /* 0x004fea000383ffff */
[----:B------:R-:W-:Y:S05]  /*8950*/  BRA `(.L_x_151) ;  /* 0xffffffa800287947 */ /* 0x000fea000383ffff */
.L_x_55:
[----:B------:R-:W-:-:S07]  /*8960*/  MOV R0, UR5 ;  /* 0x0000000500007c02 */ /* 0x000fce0008000f00 */
.L_x_152:
[----:B-1----:R1:W2:Y:S02]  /*8970*/  SYNCS.PHASECHK.TRANS64.TRYWAIT P0, [R0+URZ], R3 ;  /* 0x00000003000075a7 */ /* 0x0022a400080011ff */
[----:B--2---:R-:W-:Y:S05]  /*8980*/  @!P0 NANOSLEEP.SYNCS 0x989680 ;  /* 0x009896800000895d */ /* 0x004fea0003900000 */
[----:B------:R-:W2:Y:S02]  /*8990*/  @!P0 SYNCS.PHASECHK.TRANS64 P0, [R0+URZ], R3 ;  /* 0x00000003000085a7 */ /* 0x000ea400080010ff */
[----:B--2---:R-:W-:Y:S05]  /*89a0*/  @!P0 BRA `(.L_x_152) ;  /* 0xfffffffc00f08947 */ /* 0x004fea000383ffff */
[----:B------:R-:W-:Y:S05]  /*89b0*/  BRA `(.L_x_153) ;  /* 0xffffffa800347947 */ /* 0x000fea000383ffff */
.L_x_56:
[----:B------:R-:W-:-:S07]  /*89c0*/  MOV R0, UR5 ;  /* 0x0000000500007c02 */ /* 0x000fce0008000f00 */
.L_x_154:
[----:B-1----:R1:W2:Y:S02]  /*89d0*/  SYNCS.PHASECHK.TRANS64.TRYWAIT P0, [R0+URZ], R3 ;  /* 0x00000003000075a7 */ /* 0x0022a400080011ff */
[----:B--2---:R-:W-:Y:S05]  /*89e0*/  @!P0 NANOSLEEP.SYNCS 0x989680 ;  /* 0x009896800000895d */ /* 0x004fea0003900000 */
[----:B------:R-:W2:Y:S02]  /*89f0*/  @!P0 SYNCS.PHASECHK.TRANS64 P0, [R0+URZ], R3 ;  /* 0x00000003000085a7 */ /* 0x000ea400080010ff */
[----:B--2---:R-:W-:Y:S05]  /*8a00*/  @!P0 BRA `(.L_x_154) ;  /* 0xfffffffc00f08947 */ /* 0x004fea000383ffff */
[----:B------:R-:W-:Y:S05]  /*8a10*/  BRA `(.L_x_155) ;  /* 0xffffffa800407947 */ /* 0x000fea000383ffff */
.L_x_57:
[----:B------:R-:W-:-:S07]  /*8a20*/  MOV R0, UR5 ;  /* 0x0000000500007c02 */ /* 0x000fce0008000f00 */
.L_x_156:
[----:B-1----:R1:W2:Y:S02]  /*8a30*/  SYNCS.PHASECHK.TRANS64.TRYWAIT P0, [R0+URZ], R3 ;  /* 0x00000003000075a7 */ /* 0x0022a400080011ff */
[----:B--2---:R-:W-:Y:S05]  /*8a40*/  @!P0 NANOSLEEP.SYNCS 0x989680 ;  /* 0x009896800000895d */ /* 0x004fea0003900000 */
[----:B------:R-:W2:Y:S02]  /*8a50*/  @!P0 SYNCS.PHASECHK.TRANS64 P0, [R0+URZ], R3 ;  /* 0x00000003000085a7 */ /* 0x000ea400080010ff */
[----:B--2---:R-:W-:Y:S05]  /*8a60*/  @!P0 BRA `(.L_x_156) ;  /* 0xfffffffc00f08947 */ /* 0x004fea000383ffff */
[----:B------:R-:W-:Y:S05]  /*8a70*/  BRA `(.L_x_157) ;  /* 0xffffffa8004c7947 */ /* 0x000fea000383ffff */
.L_x_58:
[----:B------:R-:W-:-:S07]  /*8a80*/  MOV R0, UR5 ;  /* 0x0000000500007c02 */ /* 0x000fce0008000f00 */
.L_x_158:
[----:B-1----:R1:W2:Y:S02]  /*8a90*/  SYNCS.PHASECHK.TRANS64.TRYWAIT P0, [R0+URZ], R3 ;  /* 0x00000003000075a7 */ /* 0x0022a400080011ff */
[----:B--2---:R-:W-:Y:S05]  /*8aa0*/  @!P0 NANOSLEEP.SYNCS 0x989680 ;  /* 0x009896800000895d */ /* 0x004fea0003900000 */
[----:B------:R-:W2:Y:S02]  /*8ab0*/  @!P0 SYNCS.PHASECHK.TRANS64 P0, [R0+URZ], R3 ;  /* 0x00000003000085a7 */ /* 0x000ea400080010ff */
[----:B--2---:R-:W-:Y:S05]  /*8ac0*/  @!P0 BRA `(.L_x_158) ;  /* 0xfffffffc00f08947 */ /* 0x004fea000383ffff */
[----:B------:R-:W-:Y:S05]  /*8ad0*/  BRA `(.L_x_159) ;  /* 0xffffffa800587947 */ /* 0x000fea000383ffff */
.L_x_59:
[----:B------:R-:W-:-:S07]  /*8ae0*/  MOV R0, UR5 ;  /* 0x0000000500007c02 */ /* 0x000fce0008000f00 */
.L_x_160:
[----:B-1----:R1:W2:Y:S02]  /*8af0*/  SYNCS.PHASECHK.TRANS64.TRYWAIT P0, [R0+URZ], R3 ;  /* 0x00000003000075a7 */ /* 0x0022a400080011ff */
[----:B--2---:R-:W-:Y:S05]  /*8b00*/  @!P0 NANOSLEEP.SYNCS 0x989680 ;  /* 0x009896800000895d */ /* 0x004fea0003900000 */
[----:B------:R-:W2:Y:S02]  /*8b10*/  @!P0 SYNCS.PHASECHK.TRANS64 P0, [R0+URZ], R3 ;  /* 0x00000003000085a7 */ /* 0x000ea400080010ff */
[----:B--2---:R-:W-:Y:S05]  /*8b20*/  @!P0 BRA `(.L_x_160) ;  /* 0xfffffffc00f08947 */ /* 0x004fea000383ffff */
[----:B------:R-:W-:Y:S05]  /*8b30*/  BRA `(.L_x_161) ;  /* 0xffffffa800647947 */ /* 0x000fea000383ffff */
.L_x_62:
[----:B-1----:R1:W2:Y:S02]  /*8b40*/  SYNCS.PHASECHK.TRANS64.TRYWAIT P0, [R2+URZ+0x1a0], R5 ;  /* 0x0001a005020075a7 */ /* 0x0022a400080011ff */
[----:B--2---:R-:W-:Y:S05]  /*8b50*/  @!P0 NANOSLEEP.SYNCS 0x989680 ;  /* 0x009896800000895d */ /* 0x004fea0003900000 */
[----:B------:R-:W2:Y:S02]  /*8b60*/  @!P0 SYNCS.PHASECHK.TRANS64 P0, [R2+URZ+0x1a0], R5 ;  /* 0x0001a005020085a7 */ /* 0x000ea400080010ff */
[----:B--2---:R-:W-:Y:S05]  /*8b70*/  @!P0 BRA `(.L_x_62) ;  /* 0xfffffffc00f08947 */ /* 0x004fea000383ffff */
[----:B------:R-:W-:Y:S05]  /*8b80*/  BRA `(.L_x_162) ;  /* 0xffffffa800c87947 */ /* 0x000fea000383ffff */
.L_x_63:
[----:B------:R-:W-:-:S07]  /*8b90*/  MOV R2, UR4 ;  /* 0x0000000400027c02 */ /* 0x000fce0008000f00 */
.L_x_163:
[----:B-1----:R1:W2:Y:S02]  /*8ba0*/  SYNCS.PHASECHK.TRANS64.TRYWAIT P0, [R2+URZ+0x150], R5 ;  /* 0x00015005020075a7 */ /* 0x0022a400080011ff */
[----:B--2---:R-:W-:Y:S05]  /*8bb0*/  @!P0 NANOSLEEP.SYNCS 0x989680 ;  /* 0x009896800000895d */ /* 0x004fea0003900000 */
[----:B------:R-:W2:Y:S02]  /*8bc0*/  @!P0 SYNCS.PHASECHK.TRANS64 P0, [R2+URZ+0x150], R5 ;  /* 0x00015005020085a7 */ /* 0x000ea400080010ff */
[----:B--2---:R-:W-:Y:S05]  /*8bd0*/  @!P0 BRA `(.L_x_163) ;  /* 0xfffffffc00f08947 */ /* 0x004fea000383ffff */
[----:B------:R-:W-:Y:S05]  /*8be0*/  BRA `(.L_x_164) ;  /* 0xffffffa800d87947 */ /* 0x000fea000383ffff */
.L_x_64:
[----:B-1----:R1:W2:Y:S02]  /*8bf0*/  SYNCS.PHASECHK.TRANS64.TRYWAIT P1, [R2+URZ+0x140], R5 ;  /* 0x00014005020075a7 */ /* 0x0022a400080211ff */
[----:B--2---:R-:W-:Y:S05]  /*8c00*/  @!P1 NANOSLEEP.SYNCS 0x989680 ;  /* 0x009896800000995d */ /* 0x004fea0003900000 */
[----:B------:R-:W2:Y:S02]  /*8c10*/  @!P1 SYNCS.PHASECHK.TRANS64 P1, [R2+URZ+0x140], R5 ;  /* 0x00014005020095a7 */ /* 0x000ea400080210ff */
[----:B--2---:R-:W-:Y:S05]  /*8c20*/  @!P1 BRA `(.L_x_64) ;  /* 0xfffffffc00f09947 */ /* 0x004fea000383ffff */
[----:B------:R-:W-:Y:S05]  /*8c30*/  BRA `(.L_x_165) ;  /* 0xffffffac00087947 */ /* 0x000fea000383ffff */
.L_x_67:
[----:B------:R-:W-:-:S07]  /*8c40*/  MOV R0, UR4 ;  /* 0x0000000400007c02 */ /* 0x000fce0008000f00 */
.L_x_166:
[----:B-1----:R1:W2:Y:S02]  /*8c50*/  SYNCS.PHASECHK.TRANS64.TRYWAIT P0, [R0+URZ+0x150], R3 ;  /* 0x00015003000075a7 */ /* 0x0022a400080011ff */
[----:B--2---:R-:W-:Y:S05]  /*8c60*/  @!P0 NANOSLEEP.SYNCS 0x989680 ;  /* 0x009896800000895d */ /* 0x004fea0003900000 */
[----:B------:R-:W2:Y:S02]  /*8c70*/  @!P0 SYNCS.PHASECHK.TRANS64 P0, [R0+URZ+0x150], R3 ;  /* 0x00015003000085a7 */ /* 0x000ea400080010ff */
[----:B--2---:R-:W-:Y:S05]  /*8c80*/  @!P0 BRA `(.L_x_166) ;  /* 0xfffffffc00f08947 */ /* 0x004fea000383ffff */
[----:B------:R-:W-:Y:S05]  /*8c90*/  BRA `(.L_x_66) ;  /* 0xffffffac005c7947 */ /* 0x000fea000383ffff */
.L_x_74:
[----:B-1----:R1:W2:Y:S02]  /*8ca0*/  SYNCS.PHASECHK.TRANS64.TRYWAIT P1, [R0+URZ+0x140], R5 ;  /* 0x00014005000075a7 */ /* 0x0022a400080211ff */
[----:B--2---:R-:W-:Y:S05]  /*8cb0*/  @!P1 NANOSLEEP.SYNCS 0x989680 ;  /* 0x009896800000995d */ /* 0x004fea0003900000 */
[----:B------:R-:W2:Y:S02]  /*8cc0*/  @!P1 SYNCS.PHASECHK.TRANS64 P1, [R0+URZ+0x140], R5 ;  /* 0x00014005000095a7 */ /* 0x000ea400080210ff */
[----:B--2---:R-:W-:Y:S05]  /*8cd0*/  @!P1 BRA `(.L_x_74) ;  /* 0xfffffffc00f09947 */ /* 0x004fea000383ffff */
[----:B------:R-:W-:Y:S05]  /*8ce0*/  BRA `(.L_x_167) ;  /* 0xffffffb000c47947 */ /* 0x000fea000383ffff */
.L_x_75:
[----:B------:R-:W-:-:S07]  /*8cf0*/  MOV R3, UR23 ;  /* 0x0000001700037c02 */ /* 0x000fce0008000f00 */
.L_x_168:
[----:B-1----:R1:W2:Y:S02]  /*8d00*/  SYNCS.PHASECHK.TRANS64.TRYWAIT P0, [R3+URZ+0x180], R0 ;  /* 0x00018000030075a7 */ /* 0x0022a400080011ff */
[----:B--2---:R-:W-:Y:S05]  /*8d10*/  @!P0 NANOSLEEP.SYNCS 0x989680 ;  /* 0x009896800000895d */ /* 0x004fea0003900000 */
[----:B------:R-:W2:Y:S02]  /*8d20*/  @!P0 SYNCS.PHASECHK.TRANS64 P0, [R3+URZ+0x180], R0 ;  /* 0x00018000030085a7 */ /* 0x000ea400080010ff */
[----:B--2---:R-:W-:Y:S05]  /*8d30*/  @!P0 BRA `(.L_x_168) ;  /* 0xfffffffc00f08947 */ /* 0x004fea000383ffff */
[----:B------:R-:W-:Y:S05]  /*8d40*/  BRA `(.L_x_169) ;  /* 0xffffffb400147947 */ /* 0x000fea000383ffff */
.L_x_78:
[----:B------:R-:W-:Y:S07]  /*8d50*/  MOV R0, UR5 ;  /* 0x0000000500007c02 */ /* 0x000fee0008000f00 */
.L_x_170:
[----:B-1----:R1:W2:Y:S02]  /*8d60*/  SYNCS.PHASECHK.TRANS64.TRYWAIT P0, [R0+URZ], R3 ;  /* 0x00000003000075a7 */ /* 0x0022a400080011ff */
[----:B--2---:R-:W-:Y:S05]  /*8d70*/  @!P0 NANOSLEEP.SYNCS 0x989680 ;  /* 0x009896800000895d */ /* 0x004fea0003900000 */
[----:B------:R-:W2:Y:S02]  /*8d80*/  @!P0 SYNCS.PHASECHK.TRANS64 P0, [R0+URZ], R3 ;  /* 0x00000003000085a7 */ /* 0x000ea400080010ff */
[----:B--2---:R-:W-:Y:S05]  /*8d90*/  @!P0 BRA `(.L_x_170) ;  /* 0xfffffffc00f08947 */ /* 0x004fea000383ffff */
[----:B------:R-:W-:Y:S05]  /*8da0*/  BRA `(.L_x_77) ;  /* 0xffffffb400307947 */ /* 0x000fea000383ffff */
.L_x_81:
[----:B------:R-:W-:-:S07]  /*8db0*/  MOV R0, UR4 ;  /* 0x0000000400007c02 */ /* 0x000fce0008000f00 */
.L_x_171:
[----:B--2---:R2:W4:Y:S02]  /*8dc0*/  SYNCS.PHASECHK.TRANS64.TRYWAIT P0, [R0+URZ], R3 ;  /* 0x00000003000075a7 */ /* 0x00452400080011ff */
[----:B----4-:R-:W-:Y:S05]  /*8dd0*/  @!P0 NANOSLEEP.SYNCS 0x989680 ;  /* 0x009896800000895d */ /* 0x010fea0003900000 */
[----:B------:R-:W4:Y:S02]  /*8de0*/  @!P0 SYNCS.PHASECHK.TRANS64 P0, [R0+URZ], R3 ;  /* 0x00000003000085a7 */ /* 0x000f2400080010ff */
[----:B----4-:R-:W-:Y:S05]  /*8df0*/  @!P0 BRA `(.L_x_171) ;  /* 0xfffffffc00f08947 */ /* 0x010fea000383ffff */
[----:B------:R-:W-:Y:S05]  /*8e00*/  BRA `(.L_x_172) ;  /* 0xffffffb400e47947 */ /* 0x000fea000383ffff */
.L_x_82:
[----:B------:R-:W-:-:S07]  /*8e10*/  MOV R0, UR5 ;  /* 0x0000000500007c02 */ /* 0x000fce0008000f00 */
.L_x_173:
[----:B-1----:R1:W2:Y:S02]  /*8e20*/  SYNCS.PHASECHK.TRANS64.TRYWAIT P0, [R0+URZ], R3 ;  /* 0x00000003000075a7 */ /* 0x0022a400080011ff */
[----:B--2---:R-:W-:Y:S05]  /*8e30*/  @!P0 NANOSLEEP.SYNCS 0x989680 ;  /* 0x009896800000895d */ /* 0x004fea0003900000 */
[----:B------:R-:W2:Y:S02]  /*8e40*/  @!P0 SYNCS.PHASECHK.TRANS64 P0, [R0+URZ], R3 ;  /* 0x00000003000085a7 */ /* 0x000ea400080010ff */
[----:B--2---:R-:W-:Y:S05]  /*8e50*/  @!P0 BRA `(.L_x_173) ;  /* 0xfffffffc00f08947 */ /* 0x004fea000383ffff */
[----:B------:R-:W-:Y:S05]  /*8e60*/  BRA `(.L_x_174) ;  /* 0xffffffb400f07947 */ /* 0x000fea000383ffff */
.L_x_83:
[----:B------:R-:W-:-:S07]  /*8e70*/  MOV R0, UR5 ;  /* 0x0000000500007c02 */ /* 0x000fce0008000f00 */
.L_x_175:
[----:B-1----:R1:W2:Y:S02]  /*8e80*/  SYNCS.PHASECHK.TRANS64.TRYWAIT P0, [R0+URZ], R3 ;  /* 0x00000003000075a7 */ /* 0x0022a400080011ff */
[----:B--2---:R-:W-:Y:S05]  /*8e90*/  @!P0 NANOSLEEP.SYNCS 0x989680 ;  /* 0x009896800000895d */ /* 0x004fea0003900000 */
[----:B------:R-:W2:Y:S02]  /*8ea0*/  @!P0 SYNCS.PHASECHK.TRANS64 P0, [R0+URZ], R3 ;  /* 0x00000003000085a7 */ /* 0x000ea400080010ff */
[----:B--2---:R-:W-:Y:S05]  /*8eb0*/  @!P0 BRA `(.L_x_175) ;  /* 0xfffffffc00f08947 */ /* 0x004fea000383ffff */
[----:B------:R-:W-:Y:S05]  /*8ec0*/  BRA `(.L_x_176) ;  /* 0xffffffb400fc7947 */ /* 0x000fea000383ffff */
.L_x_84:
[----:B------:R-:W-:-:S07]  /*8ed0*/  MOV R0, UR4 ;  /* 0x0000000400007c02 */ /* 0x000fce0008000f00 */
.L_x_177:
[----:B-1----:R1:W2:Y:S02]  /*8ee0*/  SYNCS.PHASECHK.TRANS64.TRYWAIT P0, [R0+URZ], R3 ;  /* 0x00000003000075a7 */ /* 0x0022a400080011ff */
[----:B--2---:R-:W-:Y:S05]  /*8ef0*/  @!P0 NANOSLEEP.SYNCS 0x989680 ;  /* 0x009896800000895d */ /* 0x004fea0003900000 */
[----:B------:R-:W2:Y:S02]  /*8f00*/  @!P0 SYNCS.PHASECHK.TRANS64 P0, [R0+URZ], R3 ;  /* 0x00000003000085a7 */ /* 0x000ea400080010ff */
[----:B--2---:R-:W-:Y:S05]  /*8f10*/  @!P0 BRA `(.L_x_177) ;  /* 0xfffffffc00f08947 */ /* 0x004fea000383ffff */
[----:B------:R-:W-:Y:S05]  /*8f20*/  BRA `(.L_x_178) ;  /* 0xffffffb800087947 */ /* 0x000fea000383ffff */
.L_x_89:
[----:B--2---:R2:W4:Y:S02]  /*8f30*/  SYNCS.PHASECHK.TRANS64.TRYWAIT P0, [R12+URZ+0x140], R9 ;  /* 0x000140090c0075a7 */ /* 0x00452400080011ff */
[----:B----4-:R-:W-:Y:S05]  /*8f40*/  @!P0 NANOSLEEP.SYNCS 0x989680 ;  /* 0x009896800000895d */ /* 0x010fea0003900000 */
[----:B------:R-:W4:Y:S02]  /*8f50*/  @!P0 SYNCS.PHASECHK.TRANS64 P0, [R12+URZ+0x140], R9 ;  /* 0x000140090c0085a7 */ /* 0x000f2400080010ff */
[----:B----4-:R-:W-:Y:S05]  /*8f60*/  @!P0 BRA `(.L_x_89) ;  /* 0xfffffffc00f08947 */ /* 0x010fea000383ffff */
[----:B------:R-:W-:Y:S05]  /*8f70*/  BRA `(.L_x_179) ;  /* 0xffffffbc00287947 */ /* 0x000fea000383ffff */
.L_x_92:
[----:B------:R-:W-:Y:S07]  /*8f80*/  MOV R0, UR21 ;  /* 0x0000001500007c02 */ /* 0x000fee0008000f00 */
.L_x_180:
[----:B--2---:R2:W3:Y:S02]  /*8f90*/  SYNCS.PHASECHK.TRANS64.TRYWAIT P2, [R0+URZ+0x138], R11 ;  /* 0x0001380b000075a7 */ /* 0x0044e400080411ff */
[----:B---3--:R-:W-:Y:S05]  /*8fa0*/  @!P2 NANOSLEEP.SYNCS 0x989680 ;  /* 0x009896800000a95d */ /* 0x008fea0003900000 */
[----:B------:R-:W3:Y:S02]  /*8fb0*/  @!P2 SYNCS.PHASECHK.TRANS64 P2, [R0+URZ+0x138], R11 ;  /* 0x0001380b0000a5a7 */ /* 0x000ee400080410ff */
[----:B---3--:R-:W-:Y:S05]  /*8fc0*/  @!P2 BRA `(.L_x_180) ;  /* 0xfffffffc00f0a947 */ /* 0x008fea000383ffff */
[----:B------:R-:W-:Y:S05]  /*8fd0*/  BRA `(.L_x_91) ;  /* 0xffffffc000907947 */ /* 0x000fea000383ffff */
.L_x_95:
[----:B--2---:R-:W-:Y:S07]  /*8fe0*/  MOV R0, UR21 ;  /* 0x0000001500007c02 */ /* 0x004fee0008000f00 */
.L_x_181:
[----:B--2---:R2:W3:Y:S02]  /*8ff0*/  SYNCS.PHASECHK.TRANS64.TRYWAIT P0, [R0+URZ+0x120], R9 ;  /* 0x00012009000075a7 */ /* 0x0044e400080011ff */
[----:B---3--:R-:W-:Y:S05]  /*9000*/  @!P0 NANOSLEEP.SYNCS 0x989680 ;  /* 0x009896800000895d */ /* 0x008fea0003900000 */
[----:B------:R-:W3:Y:S02]  /*9010*/  @!P0 SYNCS.PHASECHK.TRANS64 P0, [R0+URZ+0x120], R9 ;  /* 0x00012009000085a7 */ /* 0x000ee400080010ff */
[----:B---3--:R-:W-:Y:S05]  /*9020*/  @!P0 BRA `(.L_x_181) ;  /* 0xfffffffc00f08947 */ /* 0x008fea000383ffff */
[----:B------:R-:W-:Y:S05]  /*9030*/  BRA `(.L_x_182) ;  /* 0xffffffc000ec7947 */ /* 0x000fea000383ffff */
.L_x_96:
[----:B------:R-:W-:Y:S07]  /*9040*/  MOV R0, UR21 ;  /* 0x0000001500007c02 */ /* 0x000fee0008000f00 */
.L_x_183:
[----:B--2---:R2:W3:Y:S02]  /*9050*/  SYNCS.PHASECHK.TRANS64.TRYWAIT P0, [R0+URZ+0x128], R9 ;  /* 0x00012809000075a7 */ /* 0x0044e400080011ff */
[----:B---3--:R-:W-:Y:S05]  /*9060*/  @!P0 NANOSLEEP.SYNCS 0x989680 ;  /* 0x009896800000895d */ /* 0x008fea0003900000 */
[----:B------:R-:W3:Y:S02]  /*9070*/  @!P0 SYNCS.PHASECHK.TRANS64 P0, [R0+URZ+0x128], R9 ;  /* 0x00012809000085a7 */ /* 0x000ee400080010ff */
[----:B---3--:R-:W-:Y:S05]  /*9080*/  @!P0 BRA `(.L_x_183) ;  /* 0xfffffffc00f08947 */ /* 0x008fea000383ffff */
[----:B------:R-:W-:Y:S05]  /*9090*/  BRA `(.L_x_184) ;  /* 0xffffffc400247947 */ /* 0x000fea000383ffff */
.L_x_98:
[----:B------:R-:W-:-:S07]  /*90a0*/  MOV R0, UR21 ;  /* 0x0000001500007c02 */ /* 0x000fce0008000f00 */
.L_x_185:
[----:B---3--:R3:W4:Y:S02]  /*90b0*/  SYNCS.PHASECHK.TRANS64.TRYWAIT P0, [R0+URZ+0x120], R3 ;  /* 0x00012003000075a7 */ /* 0x00872400080011ff */
[----:B----4-:R-:W-:Y:S05]  /*90c0*/  @!P0 NANOSLEEP.SYNCS 0x989680 ;  /* 0x009896800000895d */ /* 0x010fea0003900000 */
[----:B------:R-:W4:Y:S02]  /*90d0*/  @!P0 SYNCS.PHASECHK.TRANS64 P0, [R0+URZ+0x120], R3 ;  /* 0x00012003000085a7 */ /* 0x000f2400080010ff */
[----:B----4-:R-:W-:Y:S05]  /*90e0*/  @!P0 BRA `(.L_x_185) ;  /* 0xfffffffc00f08947 */ /* 0x010fea000383ffff */
[----:B------:R-:W-:Y:S05]  /*90f0*/  BRA `(.L_x_186) ;  /* 0xffffffc400947947 */ /* 0x000fea000383ffff */
.L_x_100:
[----:B--2---:R2:W3:Y:S02]  /*9100*/  SYNCS.PHASECHK.TRANS64.TRYWAIT P0, [R3+URZ+0x140], R0 ;  /* 0x00014000030075a7 */ /* 0x0044e400080011ff */
[----:B---3--:R-:W-:Y:S05]  /*9110*/  @!P0 NANOSLEEP.SYNCS 0x989680 ;  /* 0x009896800000895d */ /* 0x008fea0003900000 */
[----:B------:R-:W3:Y:S02]  /*9120*/  @!P0 SYNCS.PHASECHK.TRANS64 P0, [R3+URZ+0x140], R0 ;  /* 0x00014000030085a7 */ /* 0x000ee400080010ff */
[----:B---3--:R-:W-:Y:S05]  /*9130*/  @!P0 BRA `(.L_x_100) ;  /* 0xfffffffc00f08947 */ /* 0x008fea000383ffff */
[----:B------:R-:W-:Y:S05]  /*9140*/  BRA `(.L_x_187) ;  /* 0xffffffc800607947 */ /* 0x000fea000383ffff */
.L_x_111:
[----:B--2---:R2:W1:Y:S02]  /*9150*/  SYNCS.PHASECHK.TRANS64.TRYWAIT P1, [R2+URZ+0x110], R3 ;  /* 0x00011003020075a7 */ /* 0x00446400080211ff */
[----:B-1----:R-:W-:Y:S05]  /*9160*/  @!P1 NANOSLEEP.SYNCS 0x989680 ;  /* 0x009896800000995d */ /* 0x002fea0003900000 */
[----:B------:R-:W1:Y:S02]  /*9170*/  @!P1 SYNCS.PHASECHK.TRANS64 P1, [R2+URZ+0x110], R3 ;  /* 0x00011003020095a7 */ /* 0x000e6400080210ff */
[----:B-1----:R-:W-:Y:S05]  /*9180*/  @!P1 BRA `(.L_x_111) ;  /* 0xfffffffc00f09947 */ /* 0x002fea000383ffff */
[----:B------:R-:W-:Y:S05]  /*9190*/  BRA `(.L_x_110) ;  /* 0xffffffd400c47947 */ /* 0x000fea000383ffff */
.L_x_113:
[----:B-1----:R1:W3:Y:S02]  /*91a0*/  SYNCS.PHASECHK.TRANS64.TRYWAIT P0, [R99+URZ+0x160], R4 ;  /* 0x00016004630075a7 */ /* 0x0022e400080011ff */
[----:B---3--:R-:W-:Y:S05]  /*91b0*/  @!P0 NANOSLEEP.SYNCS 0x989680 ;  /* 0x009896800000895d */ /* 0x008fea0003900000 */
[----:B------:R-:W3:Y:S02]  /*91c0*/  @!P0 SYNCS.PHASECHK.TRANS64 P0, [R99+URZ+0x160], R4 ;  /* 0x00016004630085a7 */ /* 0x000ee400080010ff */
[----:B---3--:R-:W-:Y:S05]  /*91d0*/  @!P0 BRA `(.L_x_113) ;  /* 0xfffffffc00f08947 */ /* 0x008fea000383ffff */
[----:B------:R-:W-:Y:S05]  /*91e0*/  BRA `(.L_x_112) ;  /* 0xffffffd800147947 */ /* 0x000fea000383ffff */
.L_x_121:
[----:B---3--:R3:W4:Y:S02]  /*91f0*/  SYNCS.PHASECHK.TRANS64.TRYWAIT P0, [R112+URZ+0x110], R3 ;  /* 0x00011003700075a7 */ /* 0x00872400080011ff */
[----:B----4-:R-:W-:Y:S05]  /*9200*/  @!P0 NANOSLEEP.SYNCS 0x989680 ;  /* 0x009896800000895d */ /* 0x010fea0003900000 */
[----:B------:R-:W4:Y:S02]  /*9210*/  @!P0 SYNCS.PHASECHK.TRANS64 P0, [R112+URZ+0x110], R3 ;  /* 0x00011003700085a7 */ /* 0x000f2400080010ff */
[----:B----4-:R-:W-:Y:S05]  /*9220*/  @!P0 BRA `(.L_x_121) ;  /* 0xfffffffc00f08947 */ /* 0x010fea000383ffff */
[----:B------:R-:W-:Y:S05]  /*9230*/  BRA `(.L_x_120) ;  /* 0xffffffe400087947 */ /* 0x000fea000383ffff */
        .weak           $__internal_0_$__cuda_sm10x_tcgen05_guardrail_trap_col_being_dealloced_not_returned_by_alloc
        .type           $__internal_0_$__cuda_sm10x_tcgen05_guardrail_trap_col_being_dealloced_not_returned_by_alloc,@function
        .size           $__internal_0_$__cuda_sm10x_tcgen05_guardrail_trap_col_being_dealloced_not_returned_by_alloc,($__internal_1_$__cuda_sm10x_tcgen05_guardrail_trap_phase_invalid_during_alloc - $__internal_0_$__cuda_sm10x_tcgen05_guardrail_trap_col_being_dealloced_not_returned_by_alloc)
$__internal_0_$__cuda_sm10x_tcgen05_guardrail_trap_col_being_dealloced_not_returned_by_alloc:
[----:B------:R-:W-:Y:S05]  /*9240*/  BPT.TRAP 0x1 ;  /* 0x000000040000795c */ /* 0x000fea0000300000 */
[----:B------:R-:W-:-:S04]  /*9250*/  HFMA2 R3, -RZ, RZ, 0, 0 ;  /* 0x00000000ff037431 */ /* 0x000fc800000001ff */
[----:B------:R-:W-:Y:S05]  /*9260*/  RET.REL.NODEC R2 `(_ZN7cutlass13device_kernelINS_4gemm6kernel13GemmUniversalIN4cute5tupleIJiiiiEEENS1_10collective13CollectiveMmaINS1_35MainloopSm100TmaUmmaWarpSpecializedILi17ELi2ELi4ENS5_IJNS4_1CILi4EEESB_NSA_ILi1EEEEEEEENS5_IJNSA_ILi64EEENSA_ILi128EEESF_EEENS_12float_e4m3_tENS5_IJlSC_lEEESI_SJ_NS4_8TiledMMAINS4_8MMA_AtomIJNS4_10MMA_TraitsINS4_19SM100_MMA_F8F6F4_SSEJSI_SI_fSF_SG_NS4_17integral_constantINS4_4UMMA5MajorELSQ_0EEESR_NSO_INSP_7ScaleInELSS_0EEEST_EEEEEENS4_6LayoutINS5_IJSC_SC_SC_EEENS5_IJNSA_ILi0EEESY_SY_EEEEENS5_IJNS4_10UnderscoreES11_S11_EEEEENS4_23SM90_TMA_LOAD_MULTICASTENS4_14ComposedLayoutINS4_7SwizzleILi2ELi4ELi3EEENS4_18smem_ptr_flag_bitsILi8EEENSW_INS5_IJNSA_ILi8EEESF_EEENS5_IJSF_SC_EEEEEEEvNS4_8identityES14_S1E_vS1F_EENS_8epilogue10collective18CollectiveEpilogueINS1H_23Sm100TmaWarpSpecializedILi2ELi2ELi32ELb0ELb0EEEJSH_NS5_IJNSW_ISF_SC_EES1M_EEESI_SJ_SI_SJ_NS1H_6fusion15FusionCallbacksIS1L_NS1O_17LinearCombinationISI_fSI_fLNS_15FloatRoundStyleE2EEESH_S1N_JEEENS4_5SM1004TMEM4LOAD26SM100_TMEM_LOAD_16dp32b32xENS4_13SM90_TMA_LOADES1E_NS4_39AutoVectorizingCopyWithAssumedAlignmentILi128EEENS4_14SM90_TMA_STOREES1E_S20_S20_EEEvvEEEEvNT_6ParamsE) ;  /* 0xffffff6c02647950 */ /* 0x000fea0003c3ffff */
        .weak           $__internal_1_$__cuda_sm10x_tcgen05_guardrail_trap_phase_invalid_during_alloc
        .type           $__internal_1_$__cuda_sm10x_tcgen05_guardrail_trap_phase_invalid_during_alloc,@function
        .size           $__internal_1_$__cuda_sm10x_tcgen05_guardrail_trap_phase_invalid_during_alloc,($__internal_2_$__cuda_sm10x_tcgen05_guardrail_trap_unallocated_columns_being_dealloced - $__internal_1_$__cuda_sm10x_tcgen05_guardrail_trap_phase_invalid_during_alloc)
$__internal_1_$__cuda_sm10x_tcgen05_guardrail_trap_phase_invalid_during_alloc:
[----:B------:R-:W-:Y:S05]  /*9270*/  BPT.TRAP 0x1 ;  /* 0x000000040000795c */ /* 0x000fea0000300000 */
[----:B------:R-:W-:-:S04]  /*9280*/  MOV R5, 0x0 ;  /* 0x0000000000057802 */ /* 0x000fc80000000f00 */
[----:B------:R-:W-:Y:S05]  /*9290*/  RET.REL.NODEC R4 `(_ZN7cutlass13device_kernelINS_4gemm6kernel13GemmUniversalIN4cute5tupleIJiiiiEEENS1_10collective13CollectiveMmaINS1_35MainloopSm100TmaUmmaWarpSpecializedILi17ELi2ELi4ENS5_IJNS4_1CILi4EEESB_NSA_ILi1EEEEEEEENS5_IJNSA_ILi64EEENSA_ILi128EEESF_EEENS_12float_e4m3_tENS5_IJlSC_lEEESI_SJ_NS4_8TiledMMAINS4_8MMA_AtomIJNS4_10MMA_TraitsINS4_19SM100_MMA_F8F6F4_SSEJSI_SI_fSF_SG_NS4_17integral_constantINS4_4UMMA5MajorELSQ_0EEESR_NSO_INSP_7ScaleInELSS_0EEEST_EEEEEENS4_6LayoutINS5_IJSC_SC_SC_EEENS5_IJNSA_ILi0EEESY_SY_EEEEENS5_IJNS4_10UnderscoreES11_S11_EEEEENS4_23SM90_TMA_LOAD_MULTICASTENS4_14ComposedLayoutINS4_7SwizzleILi2ELi4ELi3EEENS4_18smem_ptr_flag_bitsILi8EEENSW_INS5_IJNSA_ILi8EEESF_EEENS5_IJSF_SC_EEEEEEEvNS4_8identityES14_S1E_vS1F_EENS_8epilogue10collective18CollectiveEpilogueINS1H_23Sm100TmaWarpSpecializedILi2ELi2ELi32ELb0ELb0EEEJSH_NS5_IJNSW_ISF_SC_EES1M_EEESI_SJ_SI_SJ_NS1H_6fusion15FusionCallbacksIS1L_NS1O_17LinearCombinationISI_fSI_fLNS_15FloatRoundStyleE2EEESH_S1N_JEEENS4_5SM1004TMEM4LOAD26SM100_TMEM_LOAD_16dp32b32xENS4_13SM90_TMA_LOADES1E_NS4_39AutoVectorizingCopyWithAssumedAlignmentILi128EEENS4_14SM90_TMA_STOREES1E_S20_S20_EEEvvEEEEvNT_6ParamsE) ;  /* 0xffffff6c04587950 */ /* 0x000fea0003c3ffff */
        .weak           $__internal_2_$__cuda_sm10x_tcgen05_guardrail_trap_unallocated_columns_being_dealloced
        .type           $__internal_2_$__cuda_sm10x_tcgen05_guardrail_trap_unallocated_columns_being_dealloced,@function
        .size           $__internal_2_$__cuda_sm10x_tcgen05_guardrail_trap_unallocated_columns_being_dealloced,(.L_x_189 - $__internal_2_$__cuda_sm10x_tcgen05_guardrail_trap_unallocated_columns_being_dealloced)
$__internal_2_$__cuda_sm10x_tcgen05_guardrail_trap_unallocated_columns_being_dealloced:
[----:B------:R-:W-:Y:S05]  /*92a0*/  BPT.TRAP 0x1 ;  /* 0x000000040000795c */ /* 0x000fea0000300000 */
[----:B------:R-:W-:-:S04]  /*92b0*/  HFMA2 R3, -RZ, RZ, 0, 0 ;  /* 0x00000000ff037431 */ /* 0x000fc800000001ff */
[----:B------:R-:W-:Y:S05]  /*92c0*/  RET.REL.NODEC R2 `(_ZN7cutlass13device_kernelINS_4gemm6kernel13GemmUniversalIN4cute5tupleIJiiiiEEENS1_10collective13CollectiveMmaINS1_35MainloopSm100TmaUmmaWarpSpecializedILi17ELi2ELi4ENS5_IJNS4_1CILi4EEESB_NSA_ILi1EEEEEEEENS5_IJNSA_ILi64EEENSA_ILi128EEESF_EEENS_12float_e4m3_tENS5_IJlSC_lEEESI_SJ_NS4_8TiledMMAINS4_8MMA_AtomIJNS4_10MMA_TraitsINS4_19SM100_MMA_F8F6F4_SSEJSI_SI_fSF_SG_NS4_17integral_constantINS4_4UMMA5MajorELSQ_0EEESR_NSO_INSP_7ScaleInELSS_0EEEST_EEEEEENS4_6LayoutINS5_IJSC_SC_SC_EEENS5_IJNSA_ILi0EEESY_SY_EEEEENS5_IJNS4_10UnderscoreES11_S11_EEEEENS4_23SM90_TMA_LOAD_MULTICASTENS4_14ComposedLayoutINS4_7SwizzleILi2ELi4ELi3EEENS4_18smem_ptr_flag_bitsILi8EEENSW_INS5_IJNSA_ILi8EEESF_EEENS5_IJSF_SC_EEEEEEEvNS4_8identityES14_S1E_vS1F_EENS_8epilogue10collective18CollectiveEpilogueINS1H_23Sm100TmaWarpSpecializedILi2ELi2ELi32ELb0ELb0EEEJSH_NS5_IJNSW_ISF_SC_EES1M_EEESI_SJ_SI_SJ_NS1H_6fusion15FusionCallbacksIS1L_NS1O_17LinearCombinationISI_fSI_fLNS_15FloatRoundStyleE2EEESH_S1N_JEEENS4_5SM1004TMEM4LOAD26SM100_TMEM_LOAD_16dp32b32xENS4_13SM90_TMA_LOADES1E_NS4_39AutoVectorizingCopyWithAssumedAlignmentILi128EEENS4_14SM90_TMA_STOREES1E_S20_S20_EEEvvEEEEvNT_6ParamsE) ;  /* 0xffffff6c024c7950 */ /* 0x000fea0003c3ffff */
.L_x_188:
[----:B------:R-:W-:-:S00]  /*92d0*/  BRA `(.L_x_188) ;  /* 0xfffffffc00fc7947 */ /* 0x000fc0000383ffff */
[----:B------:R-:W-:-:S00]  /*92e0*/  NOP ;  /* 0x0000000000007918 */ /* 0x000fc00000000000 */
        /* <DEDUP_REMOVED lines=9> */
.L_x_189:


//--------------------- .nv.global.init           --------------------------
	.section	.nv.global.init,"aw",@progbits
.nv.global.init:
	.type		$str$27,@object
	.size		$str$27,($str$28 - $str$27)
$str$27:
        /*0000*/ 	.byte	0x28, 0x61, 0x64, 0x64, 0x72, 0x65, 0x73, 0x73, 0x20, 0x26, 0x20, 0x6d, 0x61, 0x73, 0x6b, 0x29
        /*0010*/ 	.byte	0x20, 0x3d, 0x3d, 0x20, 0x30, 0x00
	.type		$str$28,@object
	.size		$str$28,($str$26 - $str$28)
$str$28:
        /*0016*/ 	.byte	0x2f, 0x74, 0x6d, 0x70, 0x2f, 0x63, 0x75, 0x74, 0x6c, 0x61, 0x73, 0x73, 0x5f, 0x73, 0x77, 0x65
        /*0026*/ 	.byte	0x65, 0x70, 0x5f, 0x73, 0x72, 0x63, 0x2f, 0x69, 0x6e, 0x63, 0x6c, 0x75, 0x64, 0x65, 0x2f, 0x63
        /*0036*/ 	.byte	0x75, 0x74, 0x65, 0x2f, 0x70, 0x6f, 0x69, 0x6e, 0x74, 0x65, 0x72, 0x5f, 0x66, 0x6c, 0x61, 0x67
        /*0046*/ 	.byte	0x67, 0x65, 0x64, 0x2e, 0x68, 0x70, 0x70, 0x00
	.type		$str$26,@object
	.size		$str$26,($str$25 - $str$26)
$str$26:
        /*004e*/ 	.byte	0x2f, 0x74, 0x6d, 0x70, 0x2f, 0x63, 0x75, 0x74, 0x6c, 0x61, 0x73, 0x73, 0x5f, 0x73, 0x77, 0x65
        /*005e*/ 	.byte	0x65, 0x70, 0x5f, 0x73, 0x72, 0x63, 0x2f, 0x69, 0x6e, 0x63, 0x6c, 0x75, 0x64, 0x65, 0x2f, 0x63
        /*006e*/ 	.byte	0x75, 0x74, 0x65, 0x2f, 0x61, 0x74, 0x6f, 0x6d, 0x2f, 0x63, 0x6f, 0x70, 0x79, 0x5f, 0x74, 0x72
        /*007e*/ 	.byte	0x61, 0x69, 0x74, 0x73, 0x5f, 0x73, 0x6d, 0x31, 0x30, 0x30, 0x2e, 0x68, 0x70, 0x70, 0x00
	.type		$str$25,@object
	.size		$str$25,(__unnamed_1 - $str$25)
$str$25:
        /*008d*/ 	.byte	0x28, 0x28, 0x75, 0x69, 0x6e, 0x74, 0x33, 0x32, 0x5f, 0x74, 0x28, 0x74, 0x68, 0x72, 0x65, 0x61
        /*009d*/ 	.byte	0x64, 0x49, 0x64, 0x78, 0x2e, 0x78, 0x29, 0x20, 0x2f, 0x20, 0x33, 0x32, 0x29, 0x20, 0x25, 0x20
        /*00ad*/ 	.byte	0x34, 0x29, 0x20, 0x3d, 0x3d, 0x20, 0x28, 0x28, 0x28, 0x74, 0x6d, 0x65, 0x6d, 0x5f, 0x61, 0x64
        /*00bd*/ 	.byte	0x64, 0x72, 0x20, 0x3e, 0x3e, 0x20, 0x31, 0x36, 0x29, 0x20, 0x2f, 0x20, 0x33, 0x32, 0x29, 0x20
        /*00cd*/ 	.byte	0x25, 0x20, 0x34, 0x29, 0x00
	.type		__unnamed_1,@object
	.size		__unnamed_1,(__unnamed_2 - __unnamed_1)
__unnamed_1:
        /*00d2*/ 	.byte	0x61, 0x75, 0x74, 0x6f, 0x20, 0x63, 0x75, 0x74, 0x65, 0x3a, 0x3a, 0x61, 0x73, 0x5f, 0x70, 0x6f
        /* <DEDUP_REMOVED lines=24> */
        /*0262*/ 	.byte	0x3c, 0x34, 0x30, 0x39, 0x36, 0x3e, 0x3e, 0x3e, 0x3e, 0x5d, 0x00
	.type		__unnamed_2,@object
	.size		__unnamed_2,(.L_2 - __unnamed_2)
__unnamed_2:
        /* <DEDUP_REMOVED lines=40> */
        /*04ed*/ 	.byte	0x74, 0x65, 0x3a, 0x3a, 0x43, 0x3c, 0x30, 0x3e, 0x3e, 0x3e, 0x3e, 0x5d, 0x00
.L_2:


//--------------------- .nv.shared._ZN7cutlass13device_kernelINS_4gemm6kernel13GemmUniversalIN4cute5tupleIJiiiiEEENS1_10collective13CollectiveMmaINS1_35MainloopSm100TmaUmmaWarpSpecializedILi17ELi2ELi4ENS5_IJNS4_1CILi4EEESB_NSA_ILi1EEEEEEEENS5_IJNSA_ILi64EEENSA_ILi128EEESF_EEENS_12float_e4m3_tENS5_IJlSC_lEEESI_SJ_NS4_8TiledMMAINS4_8MMA_AtomIJNS4_10MMA_TraitsINS4_19SM100_MMA_F8F6F4_SSEJSI_SI_fSF_SG_NS4_17integral_constantINS4_4UMMA5MajorELSQ_0EEESR_NSO_INSP_7ScaleInELSS_0EEEST_EEEEEENS4_6LayoutINS5_IJSC_SC_SC_EEENS5_IJNSA_ILi0EEESY_SY_EEEEENS5_IJNS4_10UnderscoreES11_S11_EEEEENS4_23SM90_TMA_LOAD_MULTICASTENS4_14ComposedLayoutINS4_7SwizzleILi2ELi4ELi3EEENS4_18smem_ptr_flag_bitsILi8EEENSW_INS5_IJNSA_ILi8EEESF_EEENS5_IJSF_SC_EEEEEEEvNS4_8identityES14_S1E_vS1F_EENS_8epilogue10collective18CollectiveEpilogueINS1H_23Sm100TmaWarpSpecializedILi2ELi2ELi32ELb0ELb0EEEJSH_NS5_IJNSW_ISF_SC_EES1M_EEESI_SJ_SI_SJ_NS1H_6fusion15FusionCallbacksIS1L_NS1O_17LinearCombinationISI_fSI_fLNS_15FloatRoundStyleE2EEESH_S1N_JEEENS4_5SM1004TMEM4LOAD26SM100_TMEM_LOAD_16dp32b32xENS4_13SM90_TMA_LOADES1E_NS4_39AutoVectorizingCopyWithAssumedAlignmentILi128EEENS4_14SM90_TMA_STOREES1E_S20_S20_EEEvvEEEEvNT_6ParamsE --------------------------
	.section	.nv.shared._ZN7cutlass13device_kernelINS_4gemm6kernel13GemmUniversalIN4cute5tupleIJiiiiEEENS1_10collective13CollectiveMmaINS1_35MainloopSm100TmaUmmaWarpSpecializedILi17ELi2ELi4ENS5_IJNS4_1CILi4EEESB_NSA_ILi1EEEEEEEENS5_IJNSA_ILi64EEENSA_ILi128EEESF_EEENS_12float_e4m3_tENS5_IJlSC_lEEESI_SJ_NS4_8TiledMMAINS4_8MMA_AtomIJNS4_10MMA_TraitsINS4_19SM100_MMA_F8F6F4_SSEJSI_SI_fSF_SG_NS4_17integral_constantINS4_4UMMA5MajorELSQ_0EEESR_NSO_INSP_7ScaleInELSS_0EEEST_EEEEEENS4_6LayoutINS5_IJSC_SC_SC_EEENS5_IJNSA_ILi0EEESY_SY_EEEEENS5_IJNS4_10UnderscoreES11_S11_EEEEENS4_23SM90_TMA_LOAD_MULTICASTENS4_14ComposedLayoutINS4_7SwizzleILi2ELi4ELi3EEENS4_18smem_ptr_flag_bitsILi8EEENSW_INS5_IJNSA_ILi8EEESF_EEENS5_IJSF_SC_EEEEEEEvNS4_8identityES14_S1E_vS1F_EENS_8epilogue10collective18CollectiveEpilogueINS1H_23Sm100TmaWarpSpecializedILi2ELi2ELi32ELb0ELb0EEEJSH_NS5_IJNSW_ISF_SC_EES1M_EEESI_SJ_SI_SJ_NS1H_6fusion15FusionCallbacksIS1L_NS1O_17LinearCombinationISI_fSI_fLNS_15FloatRoundStyleE2EEESH_S1N_JEEENS4_5SM1004TMEM4LOAD26SM100_TMEM_LOAD_16dp32b32xENS4_13SM90_TMA_LOADES1E_NS4_39AutoVectorizingCopyWithAssumedAlignmentILi128EEENS4_14SM90_TMA_STOREES1E_S20_S20_EEEvvEEEEvNT_6ParamsE,"aw",@nobits
	.sectionflags	@""
	.align	16
	.zero		1024


//--------------------- .nv.shared.reserved.0     --------------------------
	.section	.nv.shared.reserved.0,"aw",@nobits
	.weak		__nv_reservedSMEM_offset_0_alias
	.size		__nv_reservedSMEM_offset_0_alias, 0, 64
	.other		__nv_reservedSMEM_offset_0_alias,@"STO_CUDA_RESERVED_SHARED STV_DEFAULT"
__nv_reservedSMEM_offset_0_alias:
	.zero		0
.nv.shared.reserved.0:
	.zero		64
	.weak		__nv_reservedSMEM_tcgen05_partition
	.type		__nv_reservedSMEM_tcgen05_partition,@object
	.size		__nv_reservedSMEM_tcgen05_partition,(.L_0 - __nv_reservedSMEM_tcgen05_partition)
__nv_reservedSMEM_tcgen05_partition:
	.zero		32
.L_0:


//--------------------- .nv.global                --------------------------
	.section	.nv.global,"aw",@nobits
.nv.global:
	.type		_ZN40_INTERNAL_20846d75_4_k_cu_70158f30_296144cute1_E,@object
	.size		_ZN40_INTERNAL_20846d75_4_k_cu_70158f30_296144cute1_E,(_ZN40_INTERNAL_20846d75_4_k_cu_70158f30_296144cuda3std3__45__cpo6cbeginE - _ZN40_INTERNAL_20846d75_4_k_cu_70158f30_296144cute1_E)
_ZN40_INTERNAL_20846d75_4_k_cu_70158f30_296144cute1_E:
	.zero		1
	.type		_ZN40_INTERNAL_20846d75_4_k_cu_70158f30_296144cuda3std3__45__cpo6cbeginE,@object
	.size		_ZN40_INTERNAL_20846d75_4_k_cu_70158f30_296144cuda3std3__45__cpo6cbeginE,(_ZN40_INTERNAL_20846d75_4_k_cu_70158f30_296144cuda3std3__48in_placeE - _ZN40_INTERNAL_20846d75_4_k_cu_70158f30_296144cuda3std3__45__cpo6cbeginE)
_ZN40_INTERNAL_20846d75_4_k_cu_70158f30_296144cuda3std3__45__cpo6cbeginE:
	.zero		1
	.type		_ZN40_INTERNAL_20846d75_4_k_cu_70158f30_296144cuda3std3__48in_placeE,@object
	.size		_ZN40_INTERNAL_20846d75_4_k_cu_70158f30_296144cuda3std3__48in_placeE,(_ZN40_INTERNAL_20846d75_4_k_cu_70158f30_296144cuda3std6ranges3__45__cpo9iter_moveE - _ZN40_INTERNAL_20846d75_4_k_cu_70158f30_296144cuda3std3__48in_placeE)
_ZN40_INTERNAL_20846d75_4_k_cu_70158f30_296144cuda3std3__48in_placeE:
	.zero		1
	.type		_ZN40_INTERNAL_20846d75_4_k_cu_70158f30_296144cuda3std6ranges3__45__cpo9iter_moveE,@object
	.size		_ZN40_INTERNAL_20846d75_4_k_cu_70158f30_296144cuda3std6ranges3__45__cpo9iter_moveE,(_ZN40_INTERNAL_20846d75_4_k_cu_70158f30_296144cuda3std3__45__cpo5beginE - _ZN40_INTERNAL_20846d75_4_k_cu_70158f30_296144cuda3std6ranges3__45__cpo9iter_moveE)
_ZN40_INTERNAL_20846d75_4_k_cu_70158f30_296144cuda3std6ranges3__45__cpo9iter_moveE:
	.zero		1
	.type		_ZN40_INTERNAL_20846d75_4_k_cu_70158f30_296144cuda3std3__45__cpo5beginE,@object
	.size		_ZN40_INTERNAL_20846d75_4_k_cu_70158f30_296144cuda3std3__45__cpo5beginE,(_ZN40_INTERNAL_20846d75_4_k_cu_70158f30_296144cuda3std3__442_GLOBAL__N__20846d75_4_k_cu_70158f30_296146ignoreE - _ZN40_INTERNAL_20846d75_4_k_cu_70158f30_296144cuda3std3__45__cpo5beginE)
_ZN40_INTERNAL_20846d75_4_k_cu_70158f30_296144cuda3std3__45__cpo5beginE:
	.zero		1
	.type		_ZN40_INTERNAL_20846d75_4_k_cu_70158f30_296144cuda3std3__442_GLOBAL__N__20846d75_4_k_cu_70158f30_296146ignoreE,@object
	.size		_ZN40_INTERNAL_20846d75_4_k_cu_70158f30_296144cuda3std3__442_GLOBAL__N__20846d75_4_k_cu_70158f30_296146ignoreE,(_ZN40_INTERNAL_20846d75_4_k_cu_70158f30_296144cute7productE - _ZN40_INTERNAL_20846d75_4_k_cu_70158f30_296144cuda3std3__442_GLOBAL__N__20846d75_4_k_cu_70158f30_296146ignoreE)
_ZN40_INTERNAL_20846d75_4_k_cu_70158f30_296144cuda3std3__442_GLOBAL__N__20846d75_4_k_cu_70158f30_296146ignoreE:
	.zero		1
	.type		_ZN40_INTERNAL_20846d75_4_k_cu_70158f30_296144cute7productE,@object
	.size		_ZN40_INTERNAL_20846d75_4_k_cu_70158f30_296144cute7productE,(_ZN40_INTERNAL_20846d75_4_k_cu_70158f30_296144cuda3std3__45__cpo3endE - _ZN40_INTERNAL_20846d75_4_k_cu_70158f30_296144cute7productE)
_ZN40_INTERNAL_20846d75_4_k_cu_70158f30_296144cute7productE:
	.zero		1
	.type		_ZN40_INTERNAL_20846d75_4_k_cu_70158f30_296144cuda3std3__45__cpo3endE,@object
	.size		_ZN40_INTERNAL_20846d75_4_k_cu_70158f30_296144cuda3std3__45__cpo3endE,(_ZN40_INTERNAL_20846d75_4_k_cu_70158f30_296144cuda3std3__419piecewise_constructE - _ZN40_INTERNAL_20846d75_4_k_cu_70158f30_296144cuda3std3__45__cpo3endE)
_ZN40_INTERNAL_20846d75_4_k_cu_70158f30_296144cuda3std3__45__cpo3endE:
	.zero		1
	.type		_ZN40_INTERNAL_20846d75_4_k_cu_70158f30_296144cuda3std3__419piecewise_constructE,@object
	.size		_ZN40_INTERNAL_20846d75_4_k_cu_70158f30_296144cuda3std3__419piecewise_constructE,(_ZN40_INTERNAL_20846d75_4_k_cu_70158f30_296144cuda3std3__45__cpo4cendE - _ZN40_INTERNAL_20846d75_4_k_cu_70158f30_296144cuda3std3__419piecewise_constructE)
_ZN40_INTERNAL_20846d75_4_k_cu_70158f30_296144cuda3std3__419piecewise_constructE:
	.zero		1
	.type		_ZN40_INTERNAL_20846d75_4_k_cu_70158f30_296144cuda3std3__45__cpo4cendE,@object
	.size		_ZN40_INTERNAL_20846d75_4_k_cu_70158f30_296144cuda3std3__45__cpo4cendE,(_ZN40_INTERNAL_20846d75_4_k_cu_70158f30_296144cuda3std6ranges3__45__cpo4swapE - _ZN40_INTERNAL_20846d75_4_k_cu_70158f30_296144cuda3std3__45__cpo4cendE)
_ZN40_INTERNAL_20846d75_4_k_cu_70158f30_296144cuda3std3__45__cpo4cendE:
	.zero		1
	.type		_ZN40_INTERNAL_20846d75_4_k_cu_70158f30_296144cuda3std6ranges3__45__cpo4swapE,@object
	.size		_ZN40_INTERNAL_20846d75_4_k_cu_70158f30_296144cuda3std6ranges3__45__cpo4swapE,(.L_10 - _ZN40_INTERNAL_20846d75_4_k_cu_70158f30_296144cuda3std6ranges3__45__cpo4swapE)
_ZN40_INTERNAL_20846d75_4_k_cu_70158f30_296144cuda3std6ranges3__45__cpo4swapE:
	.zero		1
.L_10:


//--------------------- .nv.constant0._ZN7cutlass13device_kernelINS_4gemm6kernel13GemmUniversalIN4cute5tupleIJiiiiEEENS1_10collective13CollectiveMmaINS1_35MainloopSm100TmaUmmaWarpSpecializedILi17ELi2ELi4ENS5_IJNS4_1CILi4EEESB_NSA_ILi1EEEEEEEENS5_IJNSA_ILi64EEENSA_ILi128EEESF_EEENS_12float_e4m3_tENS5_IJlSC_lEEESI_SJ_NS4_8TiledMMAINS4_8MMA_AtomIJNS4_10MMA_TraitsINS4_19SM100_MMA_F8F6F4_SSEJSI_SI_fSF_SG_NS4_17integral_constantINS4_4UMMA5MajorELSQ_0EEESR_NSO_INSP_7ScaleInELSS_0EEEST_EEEEEENS4_6LayoutINS5_IJSC_SC_SC_EEENS5_IJNSA_ILi0EEESY_SY_EEEEENS5_IJNS4_10UnderscoreES11_S11_EEEEENS4_23SM90_TMA_LOAD_MULTICASTENS4_14ComposedLayoutINS4_7SwizzleILi2ELi4ELi3EEENS4_18smem_ptr_flag_bitsILi8EEENSW_INS5_IJNSA_ILi8EEESF_EEENS5_IJSF_SC_EEEEEEEvNS4_8identityES14_S1E_vS1F_EENS_8epilogue10collective18CollectiveEpilogueINS1H_23Sm100TmaWarpSpecializedILi2ELi2ELi32ELb0ELb0EEEJSH_NS5_IJNSW_ISF_SC_EES1M_EEESI_SJ_SI_SJ_NS1H_6fusion15FusionCallbacksIS1L_NS1O_17LinearCombinationISI_fSI_fLNS_15FloatRoundStyleE2EEESH_S1N_JEEENS4_5SM1004TMEM4LOAD26SM100_TMEM_LOAD_16dp32b32xENS4_13SM90_TMA_LOADES1E_NS4_39AutoVectorizingCopyWithAssumedAlignmentILi128EEENS4_14SM90_TMA_STOREES1E_S20_S20_EEEvvEEEEvNT_6ParamsE --------------------------
	.section	.nv.constant0._ZN7cutlass13device_kernelINS_4gemm6kernel13GemmUniversalIN4cute5tupleIJiiiiEEENS1_10collective13CollectiveMmaINS1_35MainloopSm100TmaUmmaWarpSpecializedILi17ELi2ELi4ENS5_IJNS4_1CILi4EEESB_NSA_ILi1EEEEEEEENS5_IJNSA_ILi64EEENSA_ILi128EEESF_EEENS_12float_e4m3_tENS5_IJlSC_lEEESI_SJ_NS4_8TiledMMAINS4_8MMA_AtomIJNS4_10MMA_TraitsINS4_19SM100_MMA_F8F6F4_SSEJSI_SI_fSF_SG_NS4_17integral_constantINS4_4UMMA5MajorELSQ_0EEESR_NSO_INSP_7ScaleInELSS_0EEEST_EEEEEENS4_6LayoutINS5_IJSC_SC_SC_EEENS5_IJNSA_ILi0EEESY_SY_EEEEENS5_IJNS4_10UnderscoreES11_S11_EEEEENS4_23SM90_TMA_LOAD_MULTICASTENS4_14ComposedLayoutINS4_7SwizzleILi2ELi4ELi3EEENS4_18smem_ptr_flag_bitsILi8EEENSW_INS5_IJNSA_ILi8EEESF_EEENS5_IJSF_SC_EEEEEEEvNS4_8identityES14_S1E_vS1F_EENS_8epilogue10collective18CollectiveEpilogueINS1H_23Sm100TmaWarpSpecializedILi2ELi2ELi32ELb0ELb0EEEJSH_NS5_IJNSW_ISF_SC_EES1M_EEESI_SJ_SI_SJ_NS1H_6fusion15FusionCallbacksIS1L_NS1O_17LinearCombinationISI_fSI_fLNS_15FloatRoundStyleE2EEESH_S1N_JEEENS4_5SM1004TMEM4LOAD26SM100_TMEM_LOAD_16dp32b32xENS4_13SM90_TMA_LOADES1E_NS4_39AutoVectorizingCopyWithAssumedAlignmentILi128EEENS4_14SM90_TMA_STOREES1E_S20_S20_EEEvvEEEEvNT_6ParamsE,"a",@progbits
	.sectionflags	@""
	.align	4
.nv.constant0._ZN7cutlass13device_kernelINS_4gemm6kernel13GemmUniversalIN4cute5tupleIJiiiiEEENS1_10collective13CollectiveMmaINS1_35MainloopSm100TmaUmmaWarpSpecializedILi17ELi2ELi4ENS5_IJNS4_1CILi4EEESB_NSA_ILi1EEEEEEEENS5_IJNSA_ILi64EEENSA_ILi128EEESF_EEENS_12float_e4m3_tENS5_IJlSC_lEEESI_SJ_NS4_8TiledMMAINS4_8MMA_AtomIJNS4_10MMA_TraitsINS4_19SM100_MMA_F8F6F4_SSEJSI_SI_fSF_SG_NS4_17integral_constantINS4_4UMMA5MajorELSQ_0EEESR_NSO_INSP_7ScaleInELSS_0EEEST_EEEEEENS4_6LayoutINS5_IJSC_SC_SC_EEENS5_IJNSA_ILi0EEESY_SY_EEEEENS5_IJNS4_10UnderscoreES11_S11_EEEEENS4_23SM90_TMA_LOAD_MULTICASTENS4_14ComposedLayoutINS4_7SwizzleILi2ELi4ELi3EEENS4_18smem_ptr_flag_bitsILi8EEENSW_INS5_IJNSA_ILi8EEESF_EEENS5_IJSF_SC_EEEEEEEvNS4_8identityES14_S1E_vS1F_EENS_8epilogue10collective18CollectiveEpilogueINS1H_23Sm100TmaWarpSpecializedILi2ELi2ELi32ELb0ELb0EEEJSH_NS5_IJNSW_ISF_SC_EES1M_EEESI_SJ_SI_SJ_NS1H_6fusion15FusionCallbacksIS1L_NS1O_17LinearCombinationISI_fSI_fLNS_15FloatRoundStyleE2EEESH_S1N_JEEENS4_5SM1004TMEM4LOAD26SM100_TMEM_LOAD_16dp32b32xENS4_13SM90_TMA_LOADES1E_NS4_39AutoVectorizingCopyWithAssumedAlignmentILi128EEENS4_14SM90_TMA_STOREES1E_S20_S20_EEEvvEEEEvNT_6ParamsE:
	.zero		2944


//--------------------- SYMBOLS --------------------------

	.type		.nv.reservedSmem.offset0,@object
	.size		.nv.reservedSmem.offset0,0x4
	.type		.nv.reservedSmem.cap,@object
	.size		.nv.reservedSmem.cap,0x4
	.type		__assertfail,@function
